//
// Generated by NVIDIA NVVM Compiler
//
// Compiler Build ID: CL-36424714
// Cuda compilation tools, release 13.0, V13.0.88
// Based on NVVM 20.0.0
//

.version 9.0
.target sm_100
.address_size 64

	// .globl	_Z18findMaxIndexKernelP7double2PiPdiiS1_
.extern .func  (.param .b32 func_retval0) vprintf
(
	.param .b64 vprintf_param_0,
	.param .b64 vprintf_param_1
)
;
.func  (.param .b64 func_retval0) __internal_accurate_pow
(
	.param .b64 __internal_accurate_pow_param_0
)
;
// _ZZ18findMaxIndexKernelP7double2PiPdiiS1_E11sharedArray has been demoted
// _ZZ18findMaxIndexKernelP7double2PiPdiiS1_E11sharedIndex has been demoted
.extern .shared .align 16 .b8 shared_mem[];
.global .align 1 .b8 $str[41] = {105, 100, 120, 58, 32, 37, 100, 44, 32, 106, 58, 32, 37, 100, 44, 32, 111, 108, 100, 95, 108, 105, 110, 95, 105, 100, 120, 32, 37, 100, 44, 32, 118, 97, 108, 58, 32, 37, 102, 10};

.visible .entry _Z18findMaxIndexKernelP7double2PiPdiiS1_(
	.param .u64 .ptr .align 1 _Z18findMaxIndexKernelP7double2PiPdiiS1__param_0,
	.param .u64 .ptr .align 1 _Z18findMaxIndexKernelP7double2PiPdiiS1__param_1,
	.param .u64 .ptr .align 1 _Z18findMaxIndexKernelP7double2PiPdiiS1__param_2,
	.param .u32 _Z18findMaxIndexKernelP7double2PiPdiiS1__param_3,
	.param .u32 _Z18findMaxIndexKernelP7double2PiPdiiS1__param_4,
	.param .u64 .ptr .align 1 _Z18findMaxIndexKernelP7double2PiPdiiS1__param_5
)
{
	.reg .pred 	%p<9>;
	.reg .b32 	%r<24>;
	.reg .b64 	%rd<16>;
	.reg .b64 	%fd<9>;
	// demoted variable
	.shared .align 16 .b8 _ZZ18findMaxIndexKernelP7double2PiPdiiS1_E11sharedArray[16384];
	// demoted variable
	.shared .align 4 .b8 _ZZ18findMaxIndexKernelP7double2PiPdiiS1_E11sharedIndex[4096];
	ld.param.u64 	%rd1, [_Z18findMaxIndexKernelP7double2PiPdiiS1__param_0];
	ld.param.u64 	%rd2, [_Z18findMaxIndexKernelP7double2PiPdiiS1__param_1];
	ld.param.u64 	%rd3, [_Z18findMaxIndexKernelP7double2PiPdiiS1__param_2];
	ld.param.u32 	%r9, [_Z18findMaxIndexKernelP7double2PiPdiiS1__param_3];
	ld.param.u32 	%r10, [_Z18findMaxIndexKernelP7double2PiPdiiS1__param_4];
	ld.param.u64 	%rd4, [_Z18findMaxIndexKernelP7double2PiPdiiS1__param_5];
	mov.u32 	%r1, %tid.x;
	mov.u32 	%r11, %ctaid.x;
	mov.u32 	%r23, %ntid.x;
	mad.lo.s32 	%r3, %r11, %r23, %r1;
	setp.ge.s32 	%p1, %r3, %r9;
	shl.b32 	%r12, %r1, 4;
	mov.u32 	%r13, _ZZ18findMaxIndexKernelP7double2PiPdiiS1_E11sharedArray;
	add.s32 	%r4, %r13, %r12;
	shl.b32 	%r14, %r1, 2;
	mov.u32 	%r15, _ZZ18findMaxIndexKernelP7double2PiPdiiS1_E11sharedIndex;
	add.s32 	%r5, %r15, %r14;
	@%p1 bra 	$L__BB0_2;
	cvta.to.global.u64 	%rd5, %rd1;
	mul.wide.s32 	%rd6, %r3, 16;
	add.s64 	%rd7, %rd5, %rd6;
	ld.global.v2.f64 	{%fd4, %fd5}, [%rd7];
	st.shared.v2.f64 	[%r4], {%fd4, %fd5};
	st.shared.u32 	[%r5], %r3;
	bra.uni 	$L__BB0_3;
$L__BB0_2:
	mov.f64 	%fd2, 0d0000000000000000;
	mov.f64 	%fd3, 0dC058C00000000000;
	st.shared.v2.f64 	[%r4], {%fd3, %fd2};
	mov.b32 	%r16, -1;
	st.shared.u32 	[%r5], %r16;
$L__BB0_3:
	bar.sync 	0;
	setp.lt.u32 	%p2, %r23, 2;
	@%p2 bra 	$L__BB0_8;
$L__BB0_4:
	mov.u32 	%r6, %r23;
	shr.u32 	%r23, %r6, 1;
	setp.ge.u32 	%p3, %r1, %r23;
	add.s32 	%r17, %r23, %r3;
	setp.ge.s32 	%p4, %r17, %r9;
	or.pred  	%p5, %p3, %p4;
	@%p5 bra 	$L__BB0_7;
	ld.shared.f64 	%fd6, [%r4];
	shl.b32 	%r18, %r23, 4;
	add.s32 	%r8, %r4, %r18;
	ld.shared.f64 	%fd1, [%r8];
	setp.geu.f64 	%p6, %fd6, %fd1;
	@%p6 bra 	$L__BB0_7;
	ld.shared.f64 	%fd7, [%r8+8];
	st.shared.v2.f64 	[%r4], {%fd1, %fd7};
	shl.b32 	%r19, %r23, 2;
	add.s32 	%r20, %r5, %r19;
	ld.shared.u32 	%r21, [%r20];
	st.shared.u32 	[%r5], %r21;
$L__BB0_7:
	bar.sync 	0;
	setp.gt.u32 	%p7, %r6, 3;
	@%p7 bra 	$L__BB0_4;
$L__BB0_8:
	setp.ne.s32 	%p8, %r1, 0;
	@%p8 bra 	$L__BB0_10;
	ld.shared.u32 	%r22, [_ZZ18findMaxIndexKernelP7double2PiPdiiS1_E11sharedIndex];
	cvta.to.global.u64 	%rd8, %rd2;
	mul.wide.s32 	%rd9, %r10, 4;
	add.s64 	%rd10, %rd8, %rd9;
	st.global.u32 	[%rd10], %r22;
	ld.shared.f64 	%fd8, [_ZZ18findMaxIndexKernelP7double2PiPdiiS1_E11sharedArray];
	cvta.to.global.u64 	%rd11, %rd3;
	mul.wide.s32 	%rd12, %r10, 8;
	add.s64 	%rd13, %rd11, %rd12;
	st.global.f64 	[%rd13], %fd8;
	cvta.to.global.u64 	%rd14, %rd4;
	add.s64 	%rd15, %rd14, %rd9;
	st.global.u32 	[%rd15], %r10;
$L__BB0_10:
	ret;

}
	// .globl	_Z15contract_tensorP7double2PKS_iPiS3_ixx
.visible .entry _Z15contract_tensorP7double2PKS_iPiS3_ixx(
	.param .u64 .ptr .align 1 _Z15contract_tensorP7double2PKS_iPiS3_ixx_param_0,
	.param .u64 .ptr .align 1 _Z15contract_tensorP7double2PKS_iPiS3_ixx_param_1,
	.param .u32 _Z15contract_tensorP7double2PKS_iPiS3_ixx_param_2,
	.param .u64 .ptr .align 1 _Z15contract_tensorP7double2PKS_iPiS3_ixx_param_3,
	.param .u64 .ptr .align 1 _Z15contract_tensorP7double2PKS_iPiS3_ixx_param_4,
	.param .u32 _Z15contract_tensorP7double2PKS_iPiS3_ixx_param_5,
	.param .u64 _Z15contract_tensorP7double2PKS_iPiS3_ixx_param_6,
	.param .u64 _Z15contract_tensorP7double2PKS_iPiS3_ixx_param_7
)
{
	.local .align 8 .b8 	__local_depot1[24];
	.reg .b64 	%SP;
	.reg .b64 	%SPL;
	.reg .pred 	%p<37>;
	.reg .b32 	%r<349>;
	.reg .b64 	%rd<93>;
	.reg .b64 	%fd<55>;

	mov.u64 	%SPL, __local_depot1;
	cvta.local.u64 	%SP, %SPL;
	ld.param.u64 	%rd11, [_Z15contract_tensorP7double2PKS_iPiS3_ixx_param_0];
	ld.param.u64 	%rd12, [_Z15contract_tensorP7double2PKS_iPiS3_ixx_param_1];
	ld.param.u32 	%r75, [_Z15contract_tensorP7double2PKS_iPiS3_ixx_param_2];
	ld.param.u64 	%rd13, [_Z15contract_tensorP7double2PKS_iPiS3_ixx_param_3];
	ld.param.u64 	%rd14, [_Z15contract_tensorP7double2PKS_iPiS3_ixx_param_4];
	ld.param.u32 	%r76, [_Z15contract_tensorP7double2PKS_iPiS3_ixx_param_5];
	ld.param.u64 	%rd15, [_Z15contract_tensorP7double2PKS_iPiS3_ixx_param_6];
	ld.param.u64 	%rd16, [_Z15contract_tensorP7double2PKS_iPiS3_ixx_param_7];
	cvta.to.global.u64 	%rd1, %rd12;
	cvta.to.global.u64 	%rd2, %rd13;
	cvta.to.global.u64 	%rd3, %rd14;
	cvta.to.global.u64 	%rd4, %rd11;
	add.u64 	%rd5, %SPL, 0;
	mov.u32 	%r77, %ntid.x;
	mov.u32 	%r78, %ctaid.x;
	mov.u32 	%r79, %tid.x;
	mad.lo.s32 	%r80, %r77, %r78, %r79;
	cvt.rn.f64.s32 	%fd1, %r76;
	mov.f64 	%fd2, 0d4000000000000000;
	{
	.reg .b32 %temp; 
	mov.b64 	{%temp, %r81}, %fd2;
	}
	{
	.reg .b32 %temp; 
	mov.b64 	{%temp, %r82}, %fd1;
	}
	shr.u32 	%r83, %r82, 20;
	and.b32  	%r84, %r83, 2047;
	add.s32 	%r85, %r84, -1012;
	mov.b64 	%rd18, %fd1;
	shl.b64 	%rd19, %rd18, %r85;
	setp.eq.s64 	%p2, %rd19, -9223372036854775808;
	{ // callseq 0, 0
	.param .b64 param0;
	st.param.f64 	[param0], %fd1;
	.param .b64 retval0;
	call.uni (retval0), 
	__internal_accurate_pow, 
	(
	param0
	);
	ld.param.f64 	%fd3, [retval0];
	} // callseq 0
	setp.lt.s32 	%p3, %r81, 0;
	neg.f64 	%fd5, %fd3;
	selp.f64 	%fd6, %fd5, %fd3, %p2;
	selp.f64 	%fd7, %fd6, %fd3, %p3;
	setp.eq.s32 	%p4, %r76, 0;
	selp.f64 	%fd8, 0d3FF0000000000000, %fd7, %p4;
	cvt.rzi.s32.f64 	%r1, %fd8;
	cvt.s64.s32 	%rd6, %r80;
	setp.gt.s64 	%p5, %rd15, %rd6;
	setp.le.s64 	%p6, %rd16, %rd6;
	or.pred  	%p7, %p5, %p6;
	@%p7 bra 	$L__BB1_43;
	cvt.u32.u64 	%r86, %rd6;
	mul.lo.s32 	%r2, %r76, %r86;
	rem.s32 	%r3, %r86, %r1;
	setp.lt.s32 	%p8, %r76, 1;
	@%p8 bra 	$L__BB1_22;
	and.b32  	%r4, %r76, 3;
	setp.lt.u32 	%p9, %r76, 4;
	mov.u32 	%r319, %r76;
	mov.u32 	%r322, %r3;
	@%p9 bra 	$L__BB1_5;
	and.b32  	%r5, %r76, 2147483644;
	add.s32 	%r6, %r2, -1;
	mov.b32 	%r323, 0;
	cvt.s64.s32 	%rd23, %r2;
	mov.u32 	%r321, %r76;
	mov.u32 	%r322, %r3;
$L__BB1_4:
	.pragma "nounroll";
	add.s32 	%r88, %r321, %r6;
	mul.wide.s32 	%rd21, %r88, 4;
	add.s64 	%rd22, %rd2, %rd21;
	shr.u32 	%r89, %r322, 31;
	add.s32 	%r90, %r322, %r89;
	and.b32  	%r91, %r90, -2;
	sub.s32 	%r92, %r322, %r91;
	st.global.u32 	[%rd22], %r92;
	shr.s32 	%r93, %r90, 1;
	shr.u32 	%r94, %r90, 31;
	add.s32 	%r95, %r93, %r94;
	and.b32  	%r96, %r95, -2;
	sub.s32 	%r97, %r93, %r96;
	st.global.u32 	[%rd22+-4], %r97;
	shr.s32 	%r98, %r322, 31;
	shr.u32 	%r99, %r98, 30;
	add.s32 	%r100, %r322, %r99;
	shr.s32 	%r101, %r100, 2;
	shr.u32 	%r102, %r100, 31;
	add.s32 	%r103, %r101, %r102;
	and.b32  	%r104, %r103, -2;
	sub.s32 	%r105, %r101, %r104;
	st.global.u32 	[%rd22+-8], %r105;
	shr.u32 	%r106, %r98, 29;
	add.s32 	%r107, %r322, %r106;
	shr.s32 	%r108, %r107, 3;
	add.s32 	%r319, %r321, -4;
	shr.u32 	%r109, %r107, 31;
	add.s32 	%r110, %r108, %r109;
	and.b32  	%r111, %r110, -2;
	sub.s32 	%r112, %r108, %r111;
	cvt.s64.s32 	%rd24, %r321;
	add.s64 	%rd25, %rd24, %rd23;
	shl.b64 	%rd26, %rd25, 2;
	add.s64 	%rd27, %rd2, %rd26;
	st.global.u32 	[%rd27+-16], %r112;
	shr.u32 	%r113, %r98, 28;
	add.s32 	%r114, %r322, %r113;
	shr.s32 	%r322, %r114, 4;
	add.s32 	%r323, %r323, 4;
	setp.eq.s32 	%p10, %r323, %r5;
	mov.u32 	%r321, %r319;
	@%p10 bra 	$L__BB1_5;
	bra.uni 	$L__BB1_4;
$L__BB1_5:
	setp.eq.s32 	%p11, %r4, 0;
	@%p11 bra 	$L__BB1_10;
	setp.eq.s32 	%p12, %r4, 1;
	@%p12 bra 	$L__BB1_8;
	cvt.s64.s32 	%rd28, %r2;
	cvt.s64.s32 	%rd29, %r319;
	add.s64 	%rd30, %rd29, %rd28;
	shl.b64 	%rd31, %rd30, 2;
	add.s64 	%rd32, %rd2, %rd31;
	shr.u32 	%r115, %r322, 31;
	add.s32 	%r116, %r322, %r115;
	and.b32  	%r117, %r116, -2;
	sub.s32 	%r118, %r322, %r117;
	st.global.u32 	[%rd32+-4], %r118;
	shr.s32 	%r119, %r116, 1;
	add.s32 	%r319, %r319, -2;
	shr.u32 	%r120, %r116, 31;
	add.s32 	%r121, %r119, %r120;
	and.b32  	%r122, %r121, -2;
	sub.s32 	%r123, %r119, %r122;
	st.global.u32 	[%rd32+-8], %r123;
	shr.s32 	%r124, %r322, 31;
	shr.u32 	%r125, %r124, 30;
	add.s32 	%r126, %r322, %r125;
	shr.s32 	%r322, %r126, 2;
$L__BB1_8:
	and.b32  	%r127, %r76, 1;
	setp.eq.b32 	%p13, %r127, 1;
	not.pred 	%p14, %p13;
	@%p14 bra 	$L__BB1_10;
	shr.u32 	%r128, %r322, 31;
	add.s32 	%r129, %r322, %r128;
	and.b32  	%r130, %r129, -2;
	sub.s32 	%r131, %r322, %r130;
	cvt.s64.s32 	%rd33, %r2;
	cvt.s64.s32 	%rd34, %r319;
	add.s64 	%rd35, %rd34, %rd33;
	shl.b64 	%rd36, %rd35, 2;
	add.s64 	%rd37, %rd2, %rd36;
	st.global.u32 	[%rd37+-4], %r131;
$L__BB1_10:
	and.b32  	%r13, %r76, 15;
	setp.lt.u32 	%p15, %r76, 16;
	mov.b32 	%r324, 0;
	@%p15 bra 	$L__BB1_13;
	and.b32  	%r324, %r76, 2147483632;
	mov.b32 	%r348, 0;
$L__BB1_12:
	.pragma "nounroll";
	add.s32 	%r134, %r348, %r2;
	mul.wide.s32 	%rd38, %r134, 4;
	add.s64 	%rd39, %rd2, %rd38;
	ld.global.u32 	%r135, [%rd39];
	add.s64 	%rd40, %rd3, %rd38;
	st.global.u32 	[%rd40], %r135;
	ld.global.u32 	%r136, [%rd39+4];
	st.global.u32 	[%rd40+4], %r136;
	ld.global.u32 	%r137, [%rd39+8];
	st.global.u32 	[%rd40+8], %r137;
	ld.global.u32 	%r138, [%rd39+12];
	st.global.u32 	[%rd40+12], %r138;
	ld.global.u32 	%r139, [%rd39+16];
	st.global.u32 	[%rd40+16], %r139;
	ld.global.u32 	%r140, [%rd39+20];
	st.global.u32 	[%rd40+20], %r140;
	ld.global.u32 	%r141, [%rd39+24];
	st.global.u32 	[%rd40+24], %r141;
	ld.global.u32 	%r142, [%rd39+28];
	st.global.u32 	[%rd40+28], %r142;
	ld.global.u32 	%r143, [%rd39+32];
	st.global.u32 	[%rd40+32], %r143;
	ld.global.u32 	%r144, [%rd39+36];
	st.global.u32 	[%rd40+36], %r144;
	ld.global.u32 	%r145, [%rd39+40];
	st.global.u32 	[%rd40+40], %r145;
	ld.global.u32 	%r146, [%rd39+44];
	st.global.u32 	[%rd40+44], %r146;
	ld.global.u32 	%r147, [%rd39+48];
	st.global.u32 	[%rd40+48], %r147;
	ld.global.u32 	%r148, [%rd39+52];
	st.global.u32 	[%rd40+52], %r148;
	ld.global.u32 	%r149, [%rd39+56];
	st.global.u32 	[%rd40+56], %r149;
	ld.global.u32 	%r150, [%rd39+60];
	st.global.u32 	[%rd40+60], %r150;
	add.s32 	%r348, %r348, 16;
	setp.eq.s32 	%p16, %r348, %r324;
	@%p16 bra 	$L__BB1_13;
	bra.uni 	$L__BB1_12;
$L__BB1_13:
	setp.eq.s32 	%p17, %r13, 0;
	@%p17 bra 	$L__BB1_22;
	and.b32  	%r22, %r76, 7;
	setp.lt.u32 	%p18, %r13, 8;
	@%p18 bra 	$L__BB1_16;
	add.s32 	%r151, %r324, %r2;
	mul.wide.s32 	%rd41, %r151, 4;
	add.s64 	%rd42, %rd2, %rd41;
	ld.global.u32 	%r152, [%rd42];
	add.s64 	%rd43, %rd3, %rd41;
	st.global.u32 	[%rd43], %r152;
	ld.global.u32 	%r153, [%rd42+4];
	st.global.u32 	[%rd43+4], %r153;
	ld.global.u32 	%r154, [%rd42+8];
	st.global.u32 	[%rd43+8], %r154;
	ld.global.u32 	%r155, [%rd42+12];
	st.global.u32 	[%rd43+12], %r155;
	ld.global.u32 	%r156, [%rd42+16];
	st.global.u32 	[%rd43+16], %r156;
	ld.global.u32 	%r157, [%rd42+20];
	st.global.u32 	[%rd43+20], %r157;
	ld.global.u32 	%r158, [%rd42+24];
	st.global.u32 	[%rd43+24], %r158;
	ld.global.u32 	%r159, [%rd42+28];
	st.global.u32 	[%rd43+28], %r159;
	add.s32 	%r324, %r324, 8;
$L__BB1_16:
	setp.eq.s32 	%p19, %r22, 0;
	@%p19 bra 	$L__BB1_22;
	setp.lt.u32 	%p20, %r22, 4;
	@%p20 bra 	$L__BB1_19;
	add.s32 	%r160, %r324, %r2;
	mul.wide.s32 	%rd44, %r160, 4;
	add.s64 	%rd45, %rd2, %rd44;
	ld.global.u32 	%r161, [%rd45];
	add.s64 	%rd46, %rd3, %rd44;
	st.global.u32 	[%rd46], %r161;
	ld.global.u32 	%r162, [%rd45+4];
	st.global.u32 	[%rd46+4], %r162;
	ld.global.u32 	%r163, [%rd45+8];
	st.global.u32 	[%rd46+8], %r163;
	ld.global.u32 	%r164, [%rd45+12];
	st.global.u32 	[%rd46+12], %r164;
	add.s32 	%r324, %r324, 4;
$L__BB1_19:
	setp.eq.s32 	%p21, %r4, 0;
	@%p21 bra 	$L__BB1_22;
	mov.b32 	%r328, 0;
$L__BB1_21:
	.pragma "nounroll";
	add.s32 	%r166, %r324, %r2;
	mul.wide.s32 	%rd47, %r166, 4;
	add.s64 	%rd48, %rd2, %rd47;
	ld.global.u32 	%r167, [%rd48];
	add.s64 	%rd49, %rd3, %rd47;
	st.global.u32 	[%rd49], %r167;
	add.s32 	%r324, %r324, 1;
	add.s32 	%r328, %r328, 1;
	setp.ne.s32 	%p22, %r328, %r4;
	@%p22 bra 	$L__BB1_21;
$L__BB1_22:
	setp.lt.s32 	%p23, %r76, 1;
	add.s32 	%r169, %r2, %r75;
	mul.wide.s32 	%rd50, %r169, 4;
	add.s64 	%rd7, %rd3, %rd50;
	setp.lt.s32 	%p24, %r86, %r1;
	sub.s32 	%r170, %r86, %r3;
	selp.b32 	%r31, 0, %r170, %p24;
	add.s64 	%rd8, %rd2, %rd50;
	shl.b32 	%r171, %r3, 4;
	mov.u32 	%r172, shared_mem;
	add.s32 	%r32, %r172, %r171;
	@%p23 bra 	$L__BB1_41;
	and.b32  	%r33, %r76, 15;
	and.b32  	%r34, %r76, 7;
	add.s32 	%r35, %r2, -1;
	and.b32  	%r36, %r76, 3;
	cvt.s64.s32 	%rd9, %r2;
	mad.lo.s32 	%r184, %r76, %r86, %r76;
	add.s32 	%r37, %r184, -1;
	mov.b32 	%r329, 0;
	mov.pred 	%p36, -1;
$L__BB1_24:
	mov.pred 	%p1, %p36;
	setp.lt.u32 	%p26, %r76, 16;
	st.global.u32 	[%rd7], %r329;
	mov.b32 	%r347, 0;
	mov.b32 	%r337, 1;
	mov.u32 	%r336, %r76;
	@%p26 bra 	$L__BB1_27;
	and.b32  	%r190, %r76, 2147483632;
	neg.s32 	%r331, %r190;
	mov.b32 	%r347, 0;
	mov.b32 	%r337, 1;
	mov.u32 	%r330, %r37;
	mov.u32 	%r336, %r76;
$L__BB1_26:
	.pragma "nounroll";
	cvt.s64.s32 	%rd60, %r336;
	add.s64 	%rd61, %rd9, %rd60;
	shl.b64 	%rd62, %rd61, 2;
	add.s64 	%rd63, %rd3, %rd62;
	mul.wide.s32 	%rd64, %r330, 4;
	add.s64 	%rd65, %rd3, %rd64;
	ld.global.u32 	%r191, [%rd65];
	mad.lo.s32 	%r192, %r191, %r337, %r347;
	ld.global.u32 	%r193, [%rd65+-4];
	mul.lo.s32 	%r194, %r337, %r193;
	shl.b32 	%r195, %r194, 1;
	add.s32 	%r196, %r195, %r192;
	ld.global.u32 	%r197, [%rd65+-8];
	mul.lo.s32 	%r198, %r337, %r197;
	shl.b32 	%r199, %r198, 2;
	add.s32 	%r200, %r199, %r196;
	ld.global.u32 	%r201, [%rd65+-12];
	mul.lo.s32 	%r202, %r337, %r201;
	shl.b32 	%r203, %r202, 3;
	add.s32 	%r204, %r203, %r200;
	ld.global.u32 	%r205, [%rd65+-16];
	mul.lo.s32 	%r206, %r337, %r205;
	shl.b32 	%r207, %r206, 4;
	add.s32 	%r208, %r207, %r204;
	ld.global.u32 	%r209, [%rd65+-20];
	mul.lo.s32 	%r210, %r337, %r209;
	shl.b32 	%r211, %r210, 5;
	add.s32 	%r212, %r211, %r208;
	ld.global.u32 	%r213, [%rd65+-24];
	mul.lo.s32 	%r214, %r337, %r213;
	shl.b32 	%r215, %r214, 6;
	add.s32 	%r216, %r215, %r212;
	ld.global.u32 	%r217, [%rd65+-28];
	mul.lo.s32 	%r218, %r337, %r217;
	shl.b32 	%r219, %r218, 7;
	add.s32 	%r220, %r219, %r216;
	ld.global.u32 	%r221, [%rd65+-32];
	mul.lo.s32 	%r222, %r337, %r221;
	shl.b32 	%r223, %r222, 8;
	add.s32 	%r224, %r223, %r220;
	ld.global.u32 	%r225, [%rd65+-36];
	mul.lo.s32 	%r226, %r337, %r225;
	shl.b32 	%r227, %r226, 9;
	add.s32 	%r228, %r227, %r224;
	ld.global.u32 	%r229, [%rd65+-40];
	mul.lo.s32 	%r230, %r337, %r229;
	shl.b32 	%r231, %r230, 10;
	add.s32 	%r232, %r231, %r228;
	ld.global.u32 	%r233, [%rd65+-44];
	mul.lo.s32 	%r234, %r337, %r233;
	shl.b32 	%r235, %r234, 11;
	add.s32 	%r236, %r235, %r232;
	ld.global.u32 	%r237, [%rd65+-48];
	mul.lo.s32 	%r238, %r337, %r237;
	shl.b32 	%r239, %r238, 12;
	add.s32 	%r240, %r239, %r236;
	ld.global.u32 	%r241, [%rd65+-52];
	mul.lo.s32 	%r242, %r337, %r241;
	shl.b32 	%r243, %r242, 13;
	add.s32 	%r244, %r243, %r240;
	ld.global.u32 	%r245, [%rd65+-56];
	mul.lo.s32 	%r246, %r337, %r245;
	shl.b32 	%r247, %r246, 14;
	add.s32 	%r248, %r247, %r244;
	add.s32 	%r336, %r336, -16;
	ld.global.u32 	%r249, [%rd63+-64];
	mul.lo.s32 	%r250, %r337, %r249;
	shl.b32 	%r251, %r250, 15;
	add.s32 	%r347, %r251, %r248;
	shl.b32 	%r337, %r337, 16;
	add.s32 	%r331, %r331, 16;
	add.s32 	%r330, %r330, -16;
	setp.eq.s32 	%p27, %r331, 0;
	@%p27 bra 	$L__BB1_27;
	bra.uni 	$L__BB1_26;
$L__BB1_27:
	setp.eq.s32 	%p28, %r33, 0;
	@%p28 bra 	$L__BB1_37;
	add.s32 	%r253, %r33, -1;
	setp.lt.u32 	%p29, %r253, 7;
	@%p29 bra 	$L__BB1_30;
	add.s32 	%r254, %r336, %r35;
	mul.wide.s32 	%rd66, %r254, 4;
	add.s64 	%rd67, %rd3, %rd66;
	ld.global.u32 	%r255, [%rd67];
	mad.lo.s32 	%r256, %r255, %r337, %r347;
	ld.global.u32 	%r257, [%rd67+-4];
	mul.lo.s32 	%r258, %r337, %r257;
	shl.b32 	%r259, %r258, 1;
	add.s32 	%r260, %r259, %r256;
	ld.global.u32 	%r261, [%rd67+-8];
	mul.lo.s32 	%r262, %r337, %r261;
	shl.b32 	%r263, %r262, 2;
	add.s32 	%r264, %r263, %r260;
	ld.global.u32 	%r265, [%rd67+-12];
	mul.lo.s32 	%r266, %r337, %r265;
	shl.b32 	%r267, %r266, 3;
	add.s32 	%r268, %r267, %r264;
	ld.global.u32 	%r269, [%rd67+-16];
	mul.lo.s32 	%r270, %r337, %r269;
	shl.b32 	%r271, %r270, 4;
	add.s32 	%r272, %r271, %r268;
	ld.global.u32 	%r273, [%rd67+-20];
	mul.lo.s32 	%r274, %r337, %r273;
	shl.b32 	%r275, %r274, 5;
	add.s32 	%r276, %r275, %r272;
	ld.global.u32 	%r277, [%rd67+-24];
	mul.lo.s32 	%r278, %r337, %r277;
	shl.b32 	%r279, %r278, 6;
	add.s32 	%r280, %r279, %r276;
	add.s32 	%r54, %r336, -8;
	cvt.s64.s32 	%rd68, %r336;
	add.s64 	%rd69, %rd68, %rd9;
	shl.b64 	%rd70, %rd69, 2;
	add.s64 	%rd71, %rd3, %rd70;
	ld.global.u32 	%r281, [%rd71+-32];
	mul.lo.s32 	%r282, %r337, %r281;
	shl.b32 	%r283, %r282, 7;
	add.s32 	%r347, %r283, %r280;
	shl.b32 	%r337, %r337, 8;
	mov.u32 	%r336, %r54;
$L__BB1_30:
	setp.eq.s32 	%p30, %r34, 0;
	@%p30 bra 	$L__BB1_37;
	add.s32 	%r285, %r34, -1;
	setp.lt.u32 	%p31, %r285, 3;
	@%p31 bra 	$L__BB1_33;
	add.s32 	%r286, %r336, %r35;
	mul.wide.s32 	%rd72, %r286, 4;
	add.s64 	%rd73, %rd3, %rd72;
	ld.global.u32 	%r287, [%rd73];
	mad.lo.s32 	%r288, %r287, %r337, %r347;
	ld.global.u32 	%r289, [%rd73+-4];
	mul.lo.s32 	%r290, %r337, %r289;
	shl.b32 	%r291, %r290, 1;
	add.s32 	%r292, %r291, %r288;
	ld.global.u32 	%r293, [%rd73+-8];
	mul.lo.s32 	%r294, %r337, %r293;
	shl.b32 	%r295, %r294, 2;
	add.s32 	%r296, %r295, %r292;
	add.s32 	%r61, %r336, -4;
	cvt.s64.s32 	%rd74, %r336;
	add.s64 	%rd75, %rd74, %rd9;
	shl.b64 	%rd76, %rd75, 2;
	add.s64 	%rd77, %rd3, %rd76;
	ld.global.u32 	%r297, [%rd77+-16];
	mul.lo.s32 	%r298, %r337, %r297;
	shl.b32 	%r299, %r298, 3;
	add.s32 	%r347, %r299, %r296;
	shl.b32 	%r337, %r337, 4;
	mov.u32 	%r336, %r61;
$L__BB1_33:
	setp.eq.s32 	%p32, %r36, 0;
	@%p32 bra 	$L__BB1_37;
	setp.eq.s32 	%p33, %r36, 1;
	add.s32 	%r300, %r336, %r35;
	mul.wide.s32 	%rd78, %r300, 4;
	add.s64 	%rd10, %rd3, %rd78;
	ld.global.u32 	%r301, [%rd10];
	mad.lo.s32 	%r347, %r301, %r337, %r347;
	@%p33 bra 	$L__BB1_37;
	setp.eq.s32 	%p34, %r36, 2;
	ld.global.u32 	%r302, [%rd10+-4];
	mul.lo.s32 	%r303, %r337, %r302;
	shl.b32 	%r304, %r303, 1;
	add.s32 	%r347, %r304, %r347;
	@%p34 bra 	$L__BB1_37;
	ld.global.u32 	%r305, [%rd10+-8];
	mul.lo.s32 	%r306, %r337, %r305;
	shl.b32 	%r307, %r306, 2;
	add.s32 	%r347, %r307, %r347;
$L__BB1_37:
	add.s32 	%r72, %r347, %r31;
	@%p1 bra 	$L__BB1_38;
	bra.uni 	$L__BB1_40;
$L__BB1_38:
	cvt.u32.u64 	%r310, %rd6;
	ld.global.u32 	%r311, [%rd8];
	shl.b32 	%r312, %r311, 1;
	mul.wide.s32 	%rd83, %r312, 16;
	add.s64 	%rd84, %rd1, %rd83;
	ld.global.v2.f64 	{%fd44, %fd45}, [%rd84];
	mul.wide.s32 	%rd85, %r72, 16;
	add.s64 	%rd86, %rd4, %rd85;
	ld.global.v2.f64 	{%fd46, %fd47}, [%rd86];
	mul.f64 	%fd48, %fd44, %fd46;
	mul.f64 	%fd49, %fd45, %fd47;
	sub.f64 	%fd50, %fd48, %fd49;
	mul.f64 	%fd51, %fd44, %fd47;
	fma.rn.f64 	%fd52, %fd45, %fd46, %fd51;
	st.shared.v2.f64 	[%r32], {%fd50, %fd52};
	add.u64 	%rd87, %SP, 0;
	add.u64 	%rd88, %SPL, 0;
	mov.b32 	%r313, 0;
	st.local.v2.u32 	[%rd88], {%r310, %r313};
	st.local.u32 	[%rd88+8], %r72;
	st.local.f64 	[%rd88+16], %fd50;
	mov.u64 	%rd89, $str;
	cvta.global.u64 	%rd90, %rd89;
	{ // callseq 2, 0
	.param .b64 param0;
	st.param.b64 	[param0], %rd90;
	.param .b64 param1;
	st.param.b64 	[param1], %rd87;
	.param .b32 retval0;
	call.uni (retval0), 
	vprintf, 
	(
	param0, 
	param1
	);
	ld.param.b32 	%r314, [retval0];
	} // callseq 2
$L__BB1_39:
	mov.b32 	%r329, 1;
	mov.pred 	%p36, 0;
	@%p1 bra 	$L__BB1_24;
	bra.uni 	$L__BB1_42;
$L__BB1_40:
	ld.global.u32 	%r308, [%rd8];
	shl.b32 	%r309, %r308, 1;
	mul.wide.s32 	%rd79, %r309, 16;
	add.s64 	%rd80, %rd1, %rd79;
	ld.global.v2.f64 	{%fd31, %fd32}, [%rd80+16];
	mul.wide.s32 	%rd81, %r72, 16;
	add.s64 	%rd82, %rd4, %rd81;
	ld.global.v2.f64 	{%fd33, %fd34}, [%rd82];
	mul.f64 	%fd35, %fd31, %fd33;
	mul.f64 	%fd36, %fd32, %fd34;
	sub.f64 	%fd37, %fd35, %fd36;
	mul.f64 	%fd38, %fd31, %fd34;
	fma.rn.f64 	%fd39, %fd32, %fd33, %fd38;
	ld.shared.v2.f64 	{%fd40, %fd41}, [%r32];
	add.f64 	%fd42, %fd40, %fd37;
	add.f64 	%fd43, %fd41, %fd39;
	st.shared.v2.f64 	[%r32], {%fd42, %fd43};
	bra.uni 	$L__BB1_39;
$L__BB1_41:
	cvt.u32.u64 	%r173, %rd6;
	mov.b32 	%r174, 0;
	st.global.u32 	[%rd7], %r174;
	ld.global.u32 	%r175, [%rd8];
	shl.b32 	%r176, %r175, 1;
	mul.wide.s32 	%rd51, %r176, 16;
	add.s64 	%rd52, %rd1, %rd51;
	ld.global.v2.f64 	{%fd9, %fd10}, [%rd52];
	mul.wide.s32 	%rd53, %r31, 16;
	add.s64 	%rd54, %rd4, %rd53;
	ld.global.v2.f64 	{%fd11, %fd12}, [%rd54];
	mul.f64 	%fd13, %fd9, %fd11;
	mul.f64 	%fd14, %fd10, %fd12;
	sub.f64 	%fd15, %fd13, %fd14;
	mul.f64 	%fd16, %fd9, %fd12;
	fma.rn.f64 	%fd17, %fd10, %fd11, %fd16;
	st.shared.v2.f64 	[%r32], {%fd15, %fd17};
	st.local.v2.u32 	[%rd5], {%r173, %r174};
	st.local.u32 	[%rd5+8], %r31;
	st.local.f64 	[%rd5+16], %fd15;
	mov.u64 	%rd55, $str;
	cvta.global.u64 	%rd56, %rd55;
	add.u64 	%rd57, %SP, 0;
	{ // callseq 1, 0
	.param .b64 param0;
	st.param.b64 	[param0], %rd56;
	.param .b64 param1;
	st.param.b64 	[param1], %rd57;
	.param .b32 retval0;
	call.uni (retval0), 
	vprintf, 
	(
	param0, 
	param1
	);
	ld.param.b32 	%r177, [retval0];
	} // callseq 1
	mov.b32 	%r179, 1;
	st.global.u32 	[%rd7], %r179;
	ld.global.u32 	%r180, [%rd8];
	shl.b32 	%r181, %r180, 1;
	mul.wide.s32 	%rd58, %r181, 16;
	add.s64 	%rd59, %rd1, %rd58;
	ld.global.v2.f64 	{%fd18, %fd19}, [%rd59+16];
	ld.global.v2.f64 	{%fd20, %fd21}, [%rd54];
	mul.f64 	%fd22, %fd18, %fd20;
	mul.f64 	%fd23, %fd19, %fd21;
	sub.f64 	%fd24, %fd22, %fd23;
	mul.f64 	%fd25, %fd18, %fd21;
	fma.rn.f64 	%fd26, %fd19, %fd20, %fd25;
	ld.shared.v2.f64 	{%fd27, %fd28}, [%r32];
	add.f64 	%fd29, %fd27, %fd24;
	add.f64 	%fd30, %fd28, %fd26;
	st.shared.v2.f64 	[%r32], {%fd29, %fd30};
$L__BB1_42:
	bar.sync 	0;
	shl.b64 	%rd91, %rd6, 4;
	add.s64 	%rd92, %rd4, %rd91;
	ld.shared.v2.f64 	{%fd53, %fd54}, [%r32];
	st.global.v2.f64 	[%rd92], {%fd53, %fd54};
$L__BB1_43:
	ret;

}
	// .globl	_Z14applyPhaseFlipP7double2x
.visible .entry _Z14applyPhaseFlipP7double2x(
	.param .u64 .ptr .align 1 _Z14applyPhaseFlipP7double2x_param_0,
	.param .u64 _Z14applyPhaseFlipP7double2x_param_1
)
{
	.reg .b64 	%rd<6>;
	.reg .b64 	%fd<8>;

	ld.param.u64 	%rd1, [_Z14applyPhaseFlipP7double2x_param_0];
	ld.param.u64 	%rd2, [_Z14applyPhaseFlipP7double2x_param_1];
	cvta.to.global.u64 	%rd3, %rd1;
	shl.b64 	%rd4, %rd2, 4;
	add.s64 	%rd5, %rd3, %rd4;
	ld.global.v2.f64 	{%fd1, %fd2}, [%rd5];
	neg.f64 	%fd3, %fd1;
	mul.f64 	%fd4, %fd2, 0d0000000000000000;
	sub.f64 	%fd5, %fd3, %fd4;
	mul.f64 	%fd6, %fd1, 0d0000000000000000;
	sub.f64 	%fd7, %fd6, %fd2;
	st.global.v2.f64 	[%rd5], {%fd5, %fd7};
	ret;

}
.func  (.param .b64 func_retval0) __internal_accurate_pow(
	.param .b64 __internal_accurate_pow_param_0
)
{
	.reg .pred 	%p<8>;
	.reg .b32 	%r<46>;
	.reg .b32 	%f<3>;
	.reg .b64 	%fd<109>;

	ld.param.f64 	%fd10, [__internal_accurate_pow_param_0];
	mov.f64 	%fd11, 0d4000000000000000;
	{
	.reg .b32 %temp; 
	mov.b64 	{%temp, %r8}, %fd11;
	}
	{
	.reg .b32 %temp; 
	mov.b64 	{%r9, %temp}, %fd11;
	}
	shr.u32 	%r10, %r8, 20;
	setp.lt.u32 	%p1, %r8, 1048576;
	mov.f64 	%fd12, 0d4360000000000000;
	{
	.reg .b32 %temp; 
	mov.b64 	{%temp, %r11}, %fd12;
	}
	{
	.reg .b32 %temp; 
	mov.b64 	{%r12, %temp}, %fd12;
	}
	shr.u32 	%r13, %r11, 20;
	add.s32 	%r14, %r13, -54;
	selp.b32 	%r15, %r12, %r9, %p1;
	selp.b32 	%r16, %r11, %r8, %p1;
	selp.b32 	%r1, %r14, %r10, %p1;
	add.s32 	%r45, %r1, -1023;
	and.b32  	%r17, %r16, -2146435073;
	or.b32  	%r18, %r17, 1072693248;
	mov.b64 	%fd107, {%r15, %r18};
	setp.lt.u32 	%p2, %r18, 1073127583;
	@%p2 bra 	$L__BB3_2;
	{
	.reg .b32 %temp; 
	mov.b64 	{%r19, %temp}, %fd107;
	}
	{
	.reg .b32 %temp; 
	mov.b64 	{%temp, %r20}, %fd107;
	}
	add.s32 	%r21, %r20, -1048576;
	mov.b64 	%fd107, {%r19, %r21};
	add.s32 	%r45, %r1, -1022;
$L__BB3_2:
	add.f64 	%fd13, %fd107, 0dBFF0000000000000;
	add.f64 	%fd14, %fd107, 0d3FF0000000000000;
	rcp.approx.ftz.f64 	%fd15, %fd14;
	neg.f64 	%fd16, %fd14;
	fma.rn.f64 	%fd17, %fd16, %fd15, 0d3FF0000000000000;
	fma.rn.f64 	%fd18, %fd17, %fd17, %fd17;
	fma.rn.f64 	%fd19, %fd18, %fd15, %fd15;
	mul.f64 	%fd20, %fd13, %fd19;
	fma.rn.f64 	%fd21, %fd13, %fd19, %fd20;
	mul.f64 	%fd22, %fd21, %fd21;
	fma.rn.f64 	%fd23, %fd22, 0d3EB0F5FF7D2CAFE2, 0d3ED0F5D241AD3B5A;
	fma.rn.f64 	%fd24, %fd23, %fd22, 0d3EF3B20A75488A3F;
	fma.rn.f64 	%fd25, %fd24, %fd22, 0d3F1745CDE4FAECD5;
	fma.rn.f64 	%fd26, %fd25, %fd22, 0d3F3C71C7258A578B;
	fma.rn.f64 	%fd27, %fd26, %fd22, 0d3F6249249242B910;
	fma.rn.f64 	%fd28, %fd27, %fd22, 0d3F89999999999DFB;
	sub.f64 	%fd29, %fd13, %fd21;
	add.f64 	%fd30, %fd29, %fd29;
	neg.f64 	%fd31, %fd21;
	fma.rn.f64 	%fd32, %fd31, %fd13, %fd30;
	mul.f64 	%fd33, %fd19, %fd32;
	fma.rn.f64 	%fd34, %fd22, %fd28, 0d3FB5555555555555;
	mov.f64 	%fd35, 0d3FB5555555555555;
	sub.f64 	%fd36, %fd35, %fd34;
	fma.rn.f64 	%fd37, %fd22, %fd28, %fd36;
	add.f64 	%fd38, %fd37, 0dBC46A4CB00B9E7B0;
	add.f64 	%fd39, %fd34, %fd38;
	sub.f64 	%fd40, %fd34, %fd39;
	add.f64 	%fd41, %fd38, %fd40;
	mul.rn.f64 	%fd42, %fd21, %fd21;
	neg.f64 	%fd43, %fd42;
	fma.rn.f64 	%fd44, %fd21, %fd21, %fd43;
	{
	.reg .b32 %temp; 
	mov.b64 	{%r22, %temp}, %fd33;
	}
	{
	.reg .b32 %temp; 
	mov.b64 	{%temp, %r23}, %fd33;
	}
	add.s32 	%r24, %r23, 1048576;
	mov.b64 	%fd45, {%r22, %r24};
	fma.rn.f64 	%fd46, %fd21, %fd45, %fd44;
	mul.rn.f64 	%fd47, %fd42, %fd21;
	neg.f64 	%fd48, %fd47;
	fma.rn.f64 	%fd49, %fd42, %fd21, %fd48;
	fma.rn.f64 	%fd50, %fd42, %fd33, %fd49;
	fma.rn.f64 	%fd51, %fd46, %fd21, %fd50;
	mul.rn.f64 	%fd52, %fd39, %fd47;
	neg.f64 	%fd53, %fd52;
	fma.rn.f64 	%fd54, %fd39, %fd47, %fd53;
	fma.rn.f64 	%fd55, %fd39, %fd51, %fd54;
	fma.rn.f64 	%fd56, %fd41, %fd47, %fd55;
	add.f64 	%fd57, %fd52, %fd56;
	sub.f64 	%fd58, %fd52, %fd57;
	add.f64 	%fd59, %fd56, %fd58;
	add.f64 	%fd60, %fd21, %fd57;
	sub.f64 	%fd61, %fd21, %fd60;
	add.f64 	%fd62, %fd57, %fd61;
	add.f64 	%fd63, %fd59, %fd62;
	add.f64 	%fd64, %fd33, %fd63;
	add.f64 	%fd65, %fd60, %fd64;
	sub.f64 	%fd66, %fd60, %fd65;
	add.f64 	%fd67, %fd64, %fd66;
	xor.b32  	%r25, %r45, -2147483648;
	mov.b32 	%r26, 1127219200;
	mov.b64 	%fd68, {%r25, %r26};
	mov.b32 	%r27, -2147483648;
	mov.b64 	%fd69, {%r27, %r26};
	sub.f64 	%fd70, %fd68, %fd69;
	fma.rn.f64 	%fd71, %fd70, 0d3FE62E42FEFA39EF, %fd65;
	fma.rn.f64 	%fd72, %fd70, 0dBFE62E42FEFA39EF, %fd71;
	sub.f64 	%fd73, %fd72, %fd65;
	sub.f64 	%fd74, %fd67, %fd73;
	fma.rn.f64 	%fd75, %fd70, 0d3C7ABC9E3B39803F, %fd74;
	add.f64 	%fd76, %fd71, %fd75;
	sub.f64 	%fd77, %fd71, %fd76;
	add.f64 	%fd78, %fd75, %fd77;
	{
	.reg .b32 %temp; 
	mov.b64 	{%temp, %r28}, %fd10;
	}
	{
	.reg .b32 %temp; 
	mov.b64 	{%r29, %temp}, %fd10;
	}
	shl.b32 	%r30, %r28, 1;
	setp.gt.u32 	%p3, %r30, -33554433;
	and.b32  	%r31, %r28, -15728641;
	selp.b32 	%r32, %r31, %r28, %p3;
	mov.b64 	%fd79, {%r29, %r32};
	mul.rn.f64 	%fd80, %fd76, %fd79;
	neg.f64 	%fd81, %fd80;
	fma.rn.f64 	%fd82, %fd76, %fd79, %fd81;
	fma.rn.f64 	%fd83, %fd78, %fd79, %fd82;
	add.f64 	%fd4, %fd80, %fd83;
	sub.f64 	%fd84, %fd80, %fd4;
	add.f64 	%fd5, %fd83, %fd84;
	fma.rn.f64 	%fd85, %fd4, 0d3FF71547652B82FE, 0d4338000000000000;
	{
	.reg .b32 %temp; 
	mov.b64 	{%r5, %temp}, %fd85;
	}
	mov.f64 	%fd86, 0dC338000000000000;
	add.rn.f64 	%fd87, %fd85, %fd86;
	fma.rn.f64 	%fd88, %fd87, 0dBFE62E42FEFA39EF, %fd4;
	fma.rn.f64 	%fd89, %fd87, 0dBC7ABC9E3B39803F, %fd88;
	fma.rn.f64 	%fd90, %fd89, 0d3E5ADE1569CE2BDF, 0d3E928AF3FCA213EA;
	fma.rn.f64 	%fd91, %fd90, %fd89, 0d3EC71DEE62401315;
	fma.rn.f64 	%fd92, %fd91, %fd89, 0d3EFA01997C89EB71;
	fma.rn.f64 	%fd93, %fd92, %fd89, 0d3F2A01A014761F65;
	fma.rn.f64 	%fd94, %fd93, %fd89, 0d3F56C16C1852B7AF;
	fma.rn.f64 	%fd95, %fd94, %fd89, 0d3F81111111122322;
	fma.rn.f64 	%fd96, %fd95, %fd89, 0d3FA55555555502A1;
	fma.rn.f64 	%fd97, %fd96, %fd89, 0d3FC5555555555511;
	fma.rn.f64 	%fd98, %fd97, %fd89, 0d3FE000000000000B;
	fma.rn.f64 	%fd99, %fd98, %fd89, 0d3FF0000000000000;
	fma.rn.f64 	%fd100, %fd99, %fd89, 0d3FF0000000000000;
	{
	.reg .b32 %temp; 
	mov.b64 	{%r6, %temp}, %fd100;
	}
	{
	.reg .b32 %temp; 
	mov.b64 	{%temp, %r7}, %fd100;
	}
	shl.b32 	%r33, %r5, 20;
	add.s32 	%r34, %r33, %r7;
	mov.b64 	%fd108, {%r6, %r34};
	{
	.reg .b32 %temp; 
	mov.b64 	{%temp, %r35}, %fd4;
	}
	mov.b32 	%f2, %r35;
	abs.f32 	%f1, %f2;
	setp.lt.f32 	%p4, %f1, 0f4086232B;
	@%p4 bra 	$L__BB3_5;
	setp.lt.f64 	%p5, %fd4, 0d0000000000000000;
	add.f64 	%fd101, %fd4, 0d7FF0000000000000;
	selp.f64 	%fd108, 0d0000000000000000, %fd101, %p5;
	setp.geu.f32 	%p6, %f1, 0f40874800;
	@%p6 bra 	$L__BB3_5;
	shr.u32 	%r36, %r5, 31;
	add.s32 	%r37, %r5, %r36;
	shr.s32 	%r38, %r37, 1;
	shl.b32 	%r39, %r38, 20;
	add.s32 	%r40, %r7, %r39;
	mov.b64 	%fd102, {%r6, %r40};
	sub.s32 	%r41, %r5, %r38;
	shl.b32 	%r42, %r41, 20;
	add.s32 	%r43, %r42, 1072693248;
	mov.b32 	%r44, 0;
	mov.b64 	%fd103, {%r44, %r43};
	mul.f64 	%fd108, %fd103, %fd102;
$L__BB3_5:
	abs.f64 	%fd104, %fd108;
	setp.eq.f64 	%p7, %fd104, 0d7FF0000000000000;
	fma.rn.f64 	%fd105, %fd108, %fd5, %fd108;
	selp.f64 	%fd106, %fd108, %fd105, %p7;
	st.param.f64 	[func_retval0], %fd106;
	ret;

}


// ===== COMPILED SASS (sm_100) =====

	.target	sm_100

	.elftype	@"ET_EXEC"


//--------------------- .note.nv.tkinfo           --------------------------
	.section	.note.nv.tkinfo,"",@"SHT_NOTE"
	.sectionflags	@"SHF_NOTE_NV_TKINFO"
	.tkinfo
        /*0018*/ 	.word	0x00000002
        /*0030*/ 	.string	""
        /*0030*/ 	.string	"ptxas"
        /*0030*/ 	.string	"Cuda compilation tools, release 13.0, V13.0.88"
        /*0030*/ 	.string	"Build cuda_13.0.r13.0/compiler.36424714_0"
        /*0030*/ 	.string	"-arch sm_100 -m 64 "



//--------------------- .note.nv.cuinfo           --------------------------
	.section	.note.nv.cuinfo,"",@"SHT_NOTE"
	.sectionflags	@"SHF_NOTE_NV_CUINFO"
        /*0018*/ 	.short	0x0002
        /*001a*/ 	.short	0x0064
        /*001c*/ 	.short	0x0082
	.zero		2


//--------------------- .nv.info                  --------------------------
	.section	.nv.info,"",@"SHT_CUDA_INFO"
	.align	4


	//----- nvinfo : EIATTR_REGCOUNT
	.align		4
        /*0000*/ 	.byte	0x04, 0x2f
        /*0002*/ 	.short	(.L_2 - .L_1)
	.align		4
.L_1:
        /*0004*/ 	.word	index@(_Z18findMaxIndexKernelP7double2PiPdiiS1_)
        /*0008*/ 	.word	0x00000014


	//----- nvinfo : EIATTR_FRAME_SIZE
	.align		4
.L_2:
        /*000c*/ 	.byte	0x04, 0x11
        /*000e*/ 	.short	(.L_4 - .L_3)
	.align		4
.L_3:
        /*0010*/ 	.word	index@(_Z18findMaxIndexKernelP7double2PiPdiiS1_)
        /*0014*/ 	.word	0x00000000


	//----- nvinfo : EIATTR_REGCOUNT
	.align		4
.L_4:
        /*0018*/ 	.byte	0x04, 0x2f
        /*001a*/ 	.short	(.L_6 - .L_5)
	.align		4
.L_5:
        /*001c*/ 	.word	index@(_Z15contract_tensorP7double2PKS_iPiS3_ixx)
        /*0020*/ 	.word	0x00000020


	//----- nvinfo : EIATTR_FRAME_SIZE
	.align		4
.L_6:
        /*0024*/ 	.byte	0x04, 0x11
        /*0026*/ 	.short	(.L_8 - .L_7)
	.align		4
.L_7:
        /*0028*/ 	.word	index@($_Z15contract_tensorP7double2PKS_iPiS3_ixx$__internal_accurate_pow)
        /*002c*/ 	.word	0x00000018


	//----- nvinfo : EIATTR_FRAME_SIZE
	.align		4
.L_8:
        /*0030*/ 	.byte	0x04, 0x11
        /*0032*/ 	.short	(.L_10 - .L_9)
	.align		4
.L_9:
        /*0034*/ 	.word	index@(_Z15contract_tensorP7double2PKS_iPiS3_ixx)
        /*0038*/ 	.word	0x00000018


	//----- nvinfo : EIATTR_REGCOUNT
	.align		4
.L_10:
        /*003c*/ 	.byte	0x04, 0x2f
        /*003e*/ 	.short	(.L_12 - .L_11)
	.align		4
.L_11:
        /*0040*/ 	.word	index@(_Z14applyPhaseFlipP7double2x)
        /*0044*/ 	.word	0x0000000e


	//----- nvinfo : EIATTR_FRAME_SIZE
	.align		4
.L_12:
        /*0048*/ 	.byte	0x04, 0x11
        /*004a*/ 	.short	(.L_14 - .L_13)
	.align		4
.L_13:
        /*004c*/ 	.word	index@(_Z14applyPhaseFlipP7double2x)
        /*0050*/ 	.word	0x00000000


	//----- nvinfo : EIATTR_MIN_STACK_SIZE
	.align		4
.L_14:
        /*0054*/ 	.byte	0x04, 0x12
        /*0056*/ 	.short	(.L_16 - .L_15)
	.align		4
.L_15:
        /*0058*/ 	.word	index@(_Z14applyPhaseFlipP7double2x)
        /*005c*/ 	.word	0x00000000


	//----- nvinfo : EIATTR_MIN_STACK_SIZE
	.align		4
.L_16:
        /*0060*/ 	.byte	0x04, 0x12
        /*0062*/ 	.short	(.L_18 - .L_17)
	.align		4
.L_17:
        /*0064*/ 	.word	index@(_Z15contract_tensorP7double2PKS_iPiS3_ixx)
        /*0068*/ 	.word	0x00000018


	//----- nvinfo : EIATTR_MIN_STACK_SIZE
	.align		4
.L_18:
        /*006c*/ 	.byte	0x04, 0x12
        /*006e*/ 	.short	(.L_20 - .L_19)
	.align		4
.L_19:
        /*0070*/ 	.word	index@(_Z18findMaxIndexKernelP7double2PiPdiiS1_)
        /*0074*/ 	.word	0x00000000
.L_20:


//--------------------- .nv.compat                --------------------------
	.section	.nv.compat,"",@"SHT_CUDA_COMPAT_INFO"
	.align	4
        /*0000*/ 	.byte	0x02, 0x09, 0x00, 0x00, 0x02, 0x02, 0x01, 0x00, 0x02, 0x05, 0x05, 0x00, 0x03, 0x07, 0x01, 0x01
        /*0010*/ 	.byte	0x02, 0x03, 0x00, 0x00, 0x02, 0x06, 0x01, 0x00, 0x04, 0x0b, 0x08, 0x00, 0x01, 0x00, 0x00, 0x00
        /*0020*/ 	.byte	0x00, 0x00, 0x00, 0x00


//--------------------- .nv.info._Z14applyPhaseFlipP7double2x --------------------------
	.section	.nv.info._Z14applyPhaseFlipP7double2x,"",@"SHT_CUDA_INFO"
	.sectionflags	@""
	.align	4


	//----- nvinfo : EIATTR_CUDA_API_VERSION
	.align		4
        /*0000*/ 	.byte	0x04, 0x37
        /*0002*/ 	.short	(.L_22 - .L_21)
.L_21:
        /*0004*/ 	.word	0x00000082


	//----- nvinfo : EIATTR_KPARAM_INFO
	.align		4
.L_22:
        /*0008*/ 	.byte	0x04, 0x17
        /*000a*/ 	.short	(.L_24 - .L_23)
.L_23:
        /*000c*/ 	.word	0x00000000
        /*0010*/ 	.short	0x0001
        /*0012*/ 	.short	0x0008
        /*0014*/ 	.byte	0x00, 0xf0, 0x21, 0x00


	//----- nvinfo : EIATTR_KPARAM_INFO
	.align		4
.L_24:
        /*0018*/ 	.byte	0x04, 0x17
        /*001a*/ 	.short	(.L_26 - .L_25)
.L_25:
        /*001c*/ 	.word	0x00000000
        /*0020*/ 	.short	0x0000
        /*0022*/ 	.short	0x0000
        /*0024*/ 	.byte	0x00, 0xf5, 0x21, 0x00


	//----- nvinfo : EIATTR_SPARSE_MMA_MASK
	.align		4
.L_26:
        /*0028*/ 	.byte	0x03, 0x50
        /*002a*/ 	.short	0x0000


	//----- nvinfo : EIATTR_MAXREG_COUNT
	.align		4
        /*002c*/ 	.byte	0x03, 0x1b
        /*002e*/ 	.short	0x00ff


	//----- nvinfo : EIATTR_MERCURY_ISA_VERSION
	.align		4
        /*0030*/ 	.byte	0x03, 0x5f
        /*0032*/ 	.short	0x0101


	//----- nvinfo : EIATTR_VRC_CTA_INIT_COUNT
	.align		4
        /*0034*/ 	.byte	0x02, 0x4a
	.zero		1
	.zero		1


	//----- nvinfo : EIATTR_EXIT_INSTR_OFFSETS
	.align		4
        /*0038*/ 	.byte	0x04, 0x1c
        /*003a*/ 	.short	(.L_28 - .L_27)


	//   ....[0]....
.L_27:
        /*003c*/ 	.word	0x000000b0


	//----- nvinfo : EIATTR_CBANK_PARAM_SIZE
	.align		4
.L_28:
        /*0040*/ 	.byte	0x03, 0x19
        /*0042*/ 	.short	0x0010


	//----- nvinfo : EIATTR_PARAM_CBANK
	.align		4
        /*0044*/ 	.byte	0x04, 0x0a
        /*0046*/ 	.short	(.L_30 - .L_29)
	.align		4
.L_29:
        /*0048*/ 	.word	index@(.nv.constant0._Z14applyPhaseFlipP7double2x)
        /*004c*/ 	.short	0x0380
        /*004e*/ 	.short	0x0010


	//----- nvinfo : EIATTR_SW_WAR
	.align		4
.L_30:
        /*0050*/ 	.byte	0x04, 0x36
        /*0052*/ 	.short	(.L_32 - .L_31)
.L_31:
        /*0054*/ 	.word	0x00000008
.L_32:


//--------------------- .nv.info._Z15contract_tensorP7double2PKS_iPiS3_ixx --------------------------
	.section	.nv.info._Z15contract_tensorP7double2PKS_iPiS3_ixx,"",@"SHT_CUDA_INFO"
	.sectionflags	@""
	.align	4


	//----- nvinfo : EIATTR_CUDA_API_VERSION
	.align		4
        /*0000*/ 	.byte	0x04, 0x37
        /*0002*/ 	.short	(.L_34 - .L_33)
.L_33:
        /*0004*/ 	.word	0x00000082


	//----- nvinfo : EIATTR_KPARAM_INFO
	.align		4
.L_34:
        /*0008*/ 	.byte	0x04, 0x17
        /*000a*/ 	.short	(.L_36 - .L_35)
.L_35:
        /*000c*/ 	.word	0x00000000
        /*0010*/ 	.short	0x0007
        /*0012*/ 	.short	0x0038
        /*0014*/ 	.byte	0x00, 0xf0, 0x21, 0x00


	//----- nvinfo : EIATTR_KPARAM_INFO
	.align		4
.L_36:
        /*0018*/ 	.byte	0x04, 0x17
        /*001a*/ 	.short	(.L_38 - .L_37)
.L_37:
        /*001c*/ 	.word	0x00000000
        /*0020*/ 	.short	0x0006
        /*0022*/ 	.short	0x0030
        /*0024*/ 	.byte	0x00, 0xf0, 0x21, 0x00


	//----- nvinfo : EIATTR_KPARAM_INFO
	.align		4
.L_38:
        /*0028*/ 	.byte	0x04, 0x17
        /*002a*/ 	.short	(.L_40 - .L_39)
.L_39:
        /*002c*/ 	.word	0x00000000
        /*0030*/ 	.short	0x0005
        /*0032*/ 	.short	0x0028
        /*0034*/ 	.byte	0x00, 0xf0, 0x11, 0x00


	//----- nvinfo : EIATTR_KPARAM_INFO
	.align		4
.L_40:
        /*0038*/ 	.byte	0x04, 0x17
        /*003a*/ 	.short	(.L_42 - .L_41)
.L_41:
        /*003c*/ 	.word	0x00000000
        /*0040*/ 	.short	0x0004
        /*0042*/ 	.short	0x0020
        /*0044*/ 	.byte	0x00, 0xf5, 0x21, 0x00


	//----- nvinfo : EIATTR_KPARAM_INFO
	.align		4
.L_42:
        /*0048*/ 	.byte	0x04, 0x17
        /*004a*/ 	.short	(.L_44 - .L_43)
.L_43:
        /*004c*/ 	.word	0x00000000
        /*0050*/ 	.short	0x0003
        /*0052*/ 	.short	0x0018
        /*0054*/ 	.byte	0x00, 0xf5, 0x21, 0x00


	//----- nvinfo : EIATTR_KPARAM_INFO
	.align		4
.L_44:
        /*0058*/ 	.byte	0x04, 0x17
        /*005a*/ 	.short	(.L_46 - .L_45)
.L_45:
        /*005c*/ 	.word	0x00000000
        /*0060*/ 	.short	0x0002
        /*0062*/ 	.short	0x0010
        /*0064*/ 	.byte	0x00, 0xf0, 0x11, 0x00


	//----- nvinfo : EIATTR_KPARAM_INFO
	.align		4
.L_46:
        /*0068*/ 	.byte	0x04, 0x17
        /*006a*/ 	.short	(.L_48 - .L_47)
.L_47:
        /*006c*/ 	.word	0x00000000
        /*0070*/ 	.short	0x0001
        /*0072*/ 	.short	0x0008
        /*0074*/ 	.byte	0x00, 0xf5, 0x21, 0x00


	//----- nvinfo : EIATTR_KPARAM_INFO
	.align		4
.L_48:
        /*0078*/ 	.byte	0x04, 0x17
        /*007a*/ 	.short	(.L_50 - .L_49)
.L_49:
        /*007c*/ 	.word	0x00000000
        /*0080*/ 	.short	0x0000
        /*0082*/ 	.short	0x0000
        /*0084*/ 	.byte	0x00, 0xf5, 0x21, 0x00


	//----- nvinfo : EIATTR_SPARSE_MMA_MASK
	.align		4
.L_50:
        /*0088*/ 	.byte	0x03, 0x50
        /*008a*/ 	.short	0x0000


	//----- nvinfo : EIATTR_MAXREG_COUNT
	.align		4
        /*008c*/ 	.byte	0x03, 0x1b
        /*008e*/ 	.short	0x00ff


	//----- nvinfo : EIATTR_NUM_BARRIERS
	.align		4
        /*0090*/ 	.byte	0x02, 0x4c
        /*0092*/ 	.byte	0x01
	.zero		1


	//----- nvinfo : EIATTR_EXTERNS
	.align		4
        /*0094*/ 	.byte	0x04, 0x0f
        /*0096*/ 	.short	(.L_52 - .L_51)


	//   ....[0]....
	.align		4
.L_51:
        /*0098*/ 	.word	index@(vprintf)


	//----- nvinfo : EIATTR_MERCURY_ISA_VERSION
	.align		4
.L_52:
        /*009c*/ 	.byte	0x03, 0x5f
        /*009e*/ 	.short	0x0101


	//----- nvinfo : EIATTR_VRC_CTA_INIT_COUNT
	.align		4
        /*00a0*/ 	.byte	0x02, 0x4a
	.zero		1
	.zero		1


	//----- nvinfo : EIATTR_SYSCALL_OFFSETS
	.align		4
        /*00a4*/ 	.byte	0x04, 0x46
        /*00a6*/ 	.short	(.L_54 - .L_53)


	//   ....[0]....
.L_53:
        /*00a8*/ 	.word	0x00001dc0


	//   ....[1]....
        /*00ac*/ 	.word	0x00001fe0


	//----- nvinfo : EIATTR_EXIT_INSTR_OFFSETS
	.align		4
.L_54:
        /*00b0*/ 	.byte	0x04, 0x1c
        /*00b2*/ 	.short	(.L_56 - .L_55)


	//   ....[0]....
.L_55:
        /*00b4*/ 	.word	0x00000180


	//   ....[1]....
        /*00b8*/ 	.word	0x00002170


	//----- nvinfo : EIATTR_CRS_STACK_SIZE
	.align		4
.L_56:
        /*00bc*/ 	.byte	0x04, 0x1e
        /*00be*/ 	.short	(.L_58 - .L_57)
.L_57:
        /*00c0*/ 	.word	0x00000000


	//----- nvinfo : EIATTR_CBANK_PARAM_SIZE
	.align		4
.L_58:
        /*00c4*/ 	.byte	0x03, 0x19
        /*00c6*/ 	.short	0x0040


	//----- nvinfo : EIATTR_PARAM_CBANK
	.align		4
        /*00c8*/ 	.byte	0x04, 0x0a
        /*00ca*/ 	.short	(.L_60 - .L_59)
	.align		4
.L_59:
        /*00cc*/ 	.word	index@(.nv.constant0._Z15contract_tensorP7double2PKS_iPiS3_ixx)
        /*00d0*/ 	.short	0x0380
        /*00d2*/ 	.short	0x0040


	//----- nvinfo : EIATTR_SW_WAR
	.align		4
.L_60:
        /*00d4*/ 	.byte	0x04, 0x36
        /*00d6*/ 	.short	(.L_62 - .L_61)
.L_61:
        /*00d8*/ 	.word	0x00000008
.L_62:


//--------------------- .nv.info._Z18findMaxIndexKernelP7double2PiPdiiS1_ --------------------------
	.section	.nv.info._Z18findMaxIndexKernelP7double2PiPdiiS1_,"",@"SHT_CUDA_INFO"
	.sectionflags	@""
	.align	4


	//----- nvinfo : EIATTR_CUDA_API_VERSION
	.align		4
        /*0000*/ 	.byte	0x04, 0x37
        /*0002*/ 	.short	(.L_64 - .L_63)
.L_63:
        /*0004*/ 	.word	0x00000082


	//----- nvinfo : EIATTR_KPARAM_INFO
	.align		4
.L_64:
        /*0008*/ 	.byte	0x04, 0x17
        /*000a*/ 	.short	(.L_66 - .L_65)
.L_65:
        /*000c*/ 	.word	0x00000000
        /*0010*/ 	.short	0x0005
        /*0012*/ 	.short	0x0020
        /*0014*/ 	.byte	0x00, 0xf5, 0x21, 0x00


	//----- nvinfo : EIATTR_KPARAM_INFO
	.align		4
.L_66:
        /*0018*/ 	.byte	0x04, 0x17
        /*001a*/ 	.short	(.L_68 - .L_67)
.L_67:
        /*001c*/ 	.word	0x00000000
        /*0020*/ 	.short	0x0004
        /*0022*/ 	.short	0x001c
        /*0024*/ 	.byte	0x00, 0xf0, 0x11, 0x00


	//----- nvinfo : EIATTR_KPARAM_INFO
	.align		4
.L_68:
        /*0028*/ 	.byte	0x04, 0x17
        /*002a*/ 	.short	(.L_70 - .L_69)
.L_69:
        /*002c*/ 	.word	0x00000000
        /*0030*/ 	.short	0x0003
        /*0032*/ 	.short	0x0018
        /*0034*/ 	.byte	0x00, 0xf0, 0x11, 0x00


	//----- nvinfo : EIATTR_KPARAM_INFO
	.align		4
.L_70:
        /*0038*/ 	.byte	0x04, 0x17
        /*003a*/ 	.short	(.L_72 - .L_71)
.L_71:
        /*003c*/ 	.word	0x00000000
        /*0040*/ 	.short	0x0002
        /*0042*/ 	.short	0x0010
        /*0044*/ 	.byte	0x00, 0xf5, 0x21, 0x00


	//----- nvinfo : EIATTR_KPARAM_INFO
	.align		4
.L_72:
        /*0048*/ 	.byte	0x04, 0x17
        /*004a*/ 	.short	(.L_74 - .L_73)
.L_73:
        /*004c*/ 	.word	0x00000000
        /*0050*/ 	.short	0x0001
        /*0052*/ 	.short	0x0008
        /*0054*/ 	.byte	0x00, 0xf5, 0x21, 0x00


	//----- nvinfo : EIATTR_KPARAM_INFO
	.align		4
.L_74:
        /*0058*/ 	.byte	0x04, 0x17
        /*005a*/ 	.short	(.L_76 - .L_75)
.L_75:
        /*005c*/ 	.word	0x00000000
        /*0060*/ 	.short	0x0000
        /*0062*/ 	.short	0x0000
        /*0064*/ 	.byte	0x00, 0xf5, 0x21, 0x00


	//----- nvinfo : EIATTR_SPARSE_MMA_MASK
	.align		4
.L_76:
        /*0068*/ 	.byte	0x03, 0x50
        /*006a*/ 	.short	0x0000


	//----- nvinfo : EIATTR_MAXREG_COUNT
	.align		4
        /*006c*/ 	.byte	0x03, 0x1b
        /*006e*/ 	.short	0x00ff


	//----- nvinfo : EIATTR_NUM_BARRIERS
	.align		4
        /*0070*/ 	.byte	0x02, 0x4c
        /*0072*/ 	.byte	0x01
	.zero		1


	//----- nvinfo : EIATTR_MERCURY_ISA_VERSION
	.align		4
        /*0074*/ 	.byte	0x03, 0x5f
        /*0076*/ 	.short	0x0101


	//----- nvinfo : EIATTR_VRC_CTA_INIT_COUNT
	.align		4
        /*0078*/ 	.byte	0x02, 0x4a
	.zero		1
	.zero		1


	//----- nvinfo : EIATTR_EXIT_INSTR_OFFSETS
	.align		4
        /*007c*/ 	.byte	0x04, 0x1c
        /*007e*/ 	.short	(.L_78 - .L_77)


	//   ....[0]....
.L_77:
        /*0080*/ 	.word	0x00000320


	//   ....[1]....
        /*0084*/ 	.word	0x00000420


	//----- nvinfo : EIATTR_CRS_STACK_SIZE
	.align		4
.L_78:
        /*0088*/ 	.byte	0x04, 0x1e
        /*008a*/ 	.short	(.L_80 - .L_79)
.L_79:
        /*008c*/ 	.word	0x00000000


	//----- nvinfo : EIATTR_CBANK_PARAM_SIZE
	.align		4
.L_80:
        /*0090*/ 	.byte	0x03, 0x19
        /*0092*/ 	.short	0x0028


	//----- nvinfo : EIATTR_PARAM_CBANK
	.align		4
        /*0094*/ 	.byte	0x04, 0x0a
        /*0096*/ 	.short	(.L_82 - .L_81)
	.align		4
.L_81:
        /*0098*/ 	.word	index@(.nv.constant0._Z18findMaxIndexKernelP7double2PiPdiiS1_)
        /*009c*/ 	.short	0x0380
        /*009e*/ 	.short	0x0028


	//----- nvinfo : EIATTR_SW_WAR
	.align		4
.L_82:
        /*00a0*/ 	.byte	0x04, 0x36
        /*00a2*/ 	.short	(.L_84 - .L_83)
.L_83:
        /*00a4*/ 	.word	0x00000008
.L_84:


//--------------------- .nv.callgraph             --------------------------
	.section	.nv.callgraph,"",@"SHT_CUDA_CALLGRAPH"
	.align	4
	.sectionentsize	8
	.align		4
        /*0000*/ 	.word	0x00000000
	.align		4
        /*0004*/ 	.word	0xffffffff
	.align		4
        /*0008*/ 	.word	index@(_Z15contract_tensorP7double2PKS_iPiS3_ixx)
	.align		4
        /*000c*/ 	.word	index@(vprintf)
	.align		4
        /*0010*/ 	.word	0x00000000
	.align		4
        /*0014*/ 	.word	0xfffffffe
	.align		4
        /*0018*/ 	.word	0x00000000
	.align		4
        /*001c*/ 	.word	0xfffffffd
	.align		4
        /*0020*/ 	.word	0x00000000
	.align		4
        /*0024*/ 	.word	0xfffffffc


//--------------------- .nv.constant4             --------------------------
	.section	.nv.constant4,"a",@progbits
	.align	8
	.align		8
.nv.constant4:
        /*0000*/ 	.dword	$str
	.align		8
        /*0008*/ 	.dword	vprintf


//--------------------- .text._Z14applyPhaseFlipP7double2x --------------------------
	.section	.text._Z14applyPhaseFlipP7double2x,"ax",@progbits
	.align	128
        .global         _Z14applyPhaseFlipP7double2x
        .type           _Z14applyPhaseFlipP7double2x,@function
        .size           _Z14applyPhaseFlipP7double2x,(.L_x_32 - _Z14applyPhaseFlipP7double2x)
        .other          _Z14applyPhaseFlipP7double2x,@"STO_CUDA_ENTRY STV_DEFAULT"
_Z14applyPhaseFlipP7double2x:
.text._Z14applyPhaseFlipP7double2x:
[----:B------:R-:W-:Y:S01]  /*0000*/  LDC R1, c[0x0][0x37c] ;  /* 0x0000df00ff017b82 */ /* 0x000fe20000000800 */
[----:B------:R-:W0:Y:S01]  /*0010*/  LDCU.128 UR4, c[0x0][0x380] ;  /* 0x00007000ff0477ac */ /* 0x000e220008000c00 */
[----:B------:R-:W1:Y:S01]  /*0020*/  LDCU.64 UR8, c[0x0][0x358] ;  /* 0x00006b00ff0877ac */ /* 0x000e620008000a00 */
[----:B0-----:R-:W-:-:S04]  /*0030*/  ULEA UR4, UP0, UR6, UR4, 0x4 ;  /* 0x0000000406047291 */ /* 0x001fc8000f8020ff */
[----:B------:R-:W-:Y:S02]  /*0040*/  ULEA.HI.X UR5, UR6, UR5, UR7, 0x4, UP0 ;  /* 0x0000000506057291 */ /* 0x000fe400080f2407 */
[----:B------:R-:W-:-:S04]  /*0050*/  MOV R2, UR4 ;  /* 0x0000000400027c02 */ /* 0x000fc80008000f00 */
[----:B------:R-:W-:-:S05]  /*0060*/  MOV R3, UR5 ;  /* 0x0000000500037c02 */ /* 0x000fca0008000f00 */
[----:B-1----:R-:W2:Y:S02]  /*0070*/  LDG.E.128 R4, desc[UR8][R2.64] ;  /* 0x0000000802047981 */ /* 0x002ea4000c1e1d00 */
[----:B--2---:R-:W-:Y:S02]  /*0080*/  DFMA R8, -RZ, R6, -R4 ;  /* 0x00000006ff08722b */ /* 0x004fe40000000904 */
[----:B------:R-:W-:-:S07]  /*0090*/  DFMA R10, RZ, R4, -R6 ;  /* 0x00000004ff0a722b */ /* 0x000fce0000000806 */
[----:B------:R-:W-:Y:S01]  /*00a0*/  STG.E.128 desc[UR8][R2.64], R8 ;  /* 0x0000000802007986 */ /* 0x000fe2000c101d08 */
[----:B------:R-:W-:Y:S05]  /*00b0*/  EXIT ;  /* 0x000000000000794d */ /* 0x000fea0003800000 */
.L_x_0:
[----:B------:R-:W-:-:S00]  /*00c0*/  BRA `(.L_x_0) ;  /* 0xfffffffc00fc7947 */ /* 0x000fc0000383ffff */
[----:B------:R-:W-:-:S00]  /*00d0*/  NOP ;  /* 0x0000000000007918 */ /* 0x000fc00000000000 */
        /* <DEDUP_REMOVED lines=10> */
.L_x_32:


//--------------------- .text._Z15contract_tensorP7double2PKS_iPiS3_ixx --------------------------
	.section	.text._Z15contract_tensorP7double2PKS_iPiS3_ixx,"ax",@progbits
	.align	128
        .global         _Z15contract_tensorP7double2PKS_iPiS3_ixx
        .type           _Z15contract_tensorP7double2PKS_iPiS3_ixx,@function
        .size           _Z15contract_tensorP7double2PKS_iPiS3_ixx,(.L_x_31 - _Z15contract_tensorP7double2PKS_iPiS3_ixx)
        .other          _Z15contract_tensorP7double2PKS_iPiS3_ixx,@"STO_CUDA_ENTRY STV_DEFAULT"
_Z15contract_tensorP7double2PKS_iPiS3_ixx:
.text._Z15contract_tensorP7double2PKS_iPiS3_ixx:
[----:B------:R-:W0:Y:S01]  /*0000*/  LDC R1, c[0x0][0x37c] ;  /* 0x0000df00ff017b82 */ /* 0x000e220000000800 */
[----:B------:R-:W1:Y:S01]  /*0010*/  S2R R2, SR_CTAID.X ;  /* 0x0000000000027919 */ /* 0x000e620000002500 */
[----:B------:R-:W2:Y:S01]  /*0020*/  LDCU UR7, c[0x0][0x3a8] ;  /* 0x00007500ff0777ac */ /* 0x000ea20008000800 */
[----:B0-----:R-:W-:Y:S01]  /*0030*/  VIADD R1, R1, 0xffffffe8 ;  /* 0xffffffe801017836 */ /* 0x001fe20000000000 */
[----:B------:R-:W-:Y:S01]  /*0040*/  MOV R0, 0xe0 ;  /* 0x000000e000007802 */ /* 0x000fe20000000f00 */
[----:B------:R-:W1:Y:S01]  /*0050*/  S2R R3, SR_TID.X ;  /* 0x0000000000037919 */ /* 0x000e620000002100 */
[----:B------:R-:W0:Y:S01]  /*0060*/  LDCU UR4, c[0x0][0x2f8] ;  /* 0x00005f00ff0477ac */ /* 0x000e220008000800 */
[----:B------:R-:W3:Y:S01]  /*0070*/  LDCU UR5, c[0x0][0x2fc] ;  /* 0x00005f80ff0577ac */ /* 0x000ee20008000800 */
[----:B------:R-:W1:Y:S01]  /*0080*/  LDCU UR6, c[0x0][0x360] ;  /* 0x00006c00ff0677ac */ /* 0x000e620008000800 */
[----:B--2---:R-:W2:Y:S01]  /*0090*/  I2F.F64 R4, UR7 ;  /* 0x0000000700047d12 */ /* 0x004ea20008201c00 */
[----:B0-----:R-:W-:-:S05]  /*00a0*/  IADD3 R19, P0, PT, R1, UR4, RZ ;  /* 0x0000000401137c10 */ /* 0x001fca000ff1e0ff */
[----:B---3--:R-:W-:Y:S02]  /*00b0*/  IMAD.X R18, RZ, RZ, UR5, P0 ;  /* 0x00000005ff127e24 */ /* 0x008fe400080e06ff */
[----:B-12---:R-:W-:-:S07]  /*00c0*/  IMAD R2, R2, UR6, R3 ;  /* 0x0000000602027c24 */ /* 0x006fce000f8e0203 */
[----:B------:R-:W-:Y:S05]  /*00d0*/  CALL.REL.NOINC `($_Z15contract_tensorP7double2PKS_iPiS3_ixx$__internal_accurate_pow) ;  /* 0x0000002000287944 */ /* 0x000fea0003c00000 */
[----:B------:R-:W0:Y:S01]  /*00e0*/  LDCU.128 UR8, c[0x0][0x3b0] ;  /* 0x00007600ff0877ac */ /* 0x000e220008000c00 */
[----:B------:R-:W-:Y:S01]  /*00f0*/  SHF.R.S32.HI R0, RZ, 0x1f, R2 ;  /* 0x0000001fff007819 */ /* 0x000fe20000011402 */
[----:B------:R-:W1:Y:S01]  /*0100*/  LDCU UR5, c[0x0][0x3a8] ;  /* 0x00007500ff0577ac */ /* 0x000e620008000800 */
[C---:B0-----:R-:W-:Y:S02]  /*0110*/  ISETP.GE.U32.AND P0, PT, R2.reuse, UR10, PT ;  /* 0x0000000a02007c0c */ /* 0x041fe4000bf06070 */
[----:B------:R-:W-:Y:S02]  /*0120*/  ISETP.LT.U32.AND P1, PT, R2, UR8, PT ;  /* 0x0000000802007c0c */ /* 0x000fe4000bf21070 */
[C---:B------:R-:W-:Y:S02]  /*0130*/  ISETP.GE.AND.EX P0, PT, R0.reuse, UR11, PT, P0 ;  /* 0x0000000b00007c0c */ /* 0x040fe4000bf06300 */
[----:B-1----:R-:W-:Y:S02]  /*0140*/  ISETP.NE.AND P2, PT, RZ, UR5, PT ;  /* 0x00000005ff007c0c */ /* 0x002fe4000bf45270 */
[----:B------:R-:W-:-:S02]  /*0150*/  ISETP.LT.OR.EX P0, PT, R0, UR9, P0, P1 ;  /* 0x0000000900007c0c */ /* 0x000fc40008701710 */
[----:B------:R-:W-:Y:S02]  /*0160*/  FSEL R4, R3, RZ, P2 ;  /* 0x000000ff03047208 */ /* 0x000fe40001000000 */
[----:B------:R-:W-:-:S09]  /*0170*/  FSEL R5, R12, 1.875, P2 ;  /* 0x3ff000000c057808 */ /* 0x000fd20001000000 */
[----:B------:R-:W-:Y:S05]  /*0180*/  @P0 EXIT ;  /* 0x000000000000094d */ /* 0x000fea0003800000 */
[----:B------:R0:W1:Y:S01]  /*0190*/  F2I.F64.TRUNC R3, R4 ;  /* 0x0000000400037311 */ /* 0x000062000030d100 */
[----:B------:R-:W-:Y:S01]  /*01a0*/  ISETP.GE.AND P2, PT, R2, RZ, PT ;  /* 0x000000ff0200720c */ /* 0x000fe20003f46270 */
[----:B------:R-:W-:Y:S01]  /*01b0*/  UISETP.GE.AND UP0, UPT, UR5, 0x1, UPT ;  /* 0x000000010500788c */ /* 0x000fe2000bf06270 */
[----:B------:R-:W2:Y:S01]  /*01c0*/  LDCU.64 UR36, c[0x0][0x358] ;  /* 0x00006b00ff2477ac */ /* 0x000ea20008000a00 */
[----:B0-----:R-:W-:Y:S02]  /*01d0*/  IABS R4, R2 ;  /* 0x0000000200047213 */ /* 0x001fe40000000000 */
[-C--:B-1----:R-:W-:Y:S02]  /*01e0*/  IABS R8, R3.reuse ;  /* 0x0000000300087213 */ /* 0x082fe40000000000 */
[----:B------:R-:W-:Y:S02]  /*01f0*/  IABS R5, R3 ;  /* 0x0000000300057213 */ /* 0x000fe40000000000 */
[----:B------:R-:W0:Y:S03]  /*0200*/  I2F.RP R0, R8 ;  /* 0x0000000800007306 */ /* 0x000e260000209400 */
[----:B------:R-:W-:-:S05]  /*0210*/  IMAD.MOV R17, RZ, RZ, -R5 ;  /* 0x000000ffff117224 */ /* 0x000fca00078e0a05 */
[----:B0-----:R-:W0:Y:S02]  /*0220*/  MUFU.RCP R0, R0 ;  /* 0x0000000000007308 */ /* 0x001e240000001000 */
[----:B0-----:R-:W-:Y:S02]  /*0230*/  VIADD R6, R0, 0xffffffe ;  /* 0x0ffffffe00067836 */ /* 0x001fe40000000000 */
[----:B------:R-:W-:-:S04]  /*0240*/  IMAD R0, R2, UR5, RZ ;  /* 0x0000000502007c24 */ /* 0x000fc8000f8e02ff */
[----:B------:R0:W1:Y:S02]  /*0250*/  F2I.FTZ.U32.TRUNC.NTZ R7, R6 ;  /* 0x0000000600077305 */ /* 0x000064000021f000 */
[----:B0-----:R-:W-:Y:S01]  /*0260*/  IMAD.MOV.U32 R6, RZ, RZ, RZ ;  /* 0x000000ffff067224 */ /* 0x001fe200078e00ff */
[----:B-1----:R-:W-:-:S05]  /*0270*/  IADD3 R9, PT, PT, RZ, -R7, RZ ;  /* 0x80000007ff097210 */ /* 0x002fca0007ffe0ff */
[----:B------:R-:W-:-:S04]  /*0280*/  IMAD R9, R9, R8, RZ ;  /* 0x0000000809097224 */ /* 0x000fc800078e02ff */
[----:B------:R-:W-:-:S06]  /*0290*/  IMAD.HI.U32 R7, R7, R9, R6 ;  /* 0x0000000907077227 */ /* 0x000fcc00078e0006 */
[----:B------:R-:W-:-:S04]  /*02a0*/  IMAD.HI.U32 R7, R7, R4, RZ ;  /* 0x0000000407077227 */ /* 0x000fc800078e00ff */
[----:B------:R-:W-:-:S05]  /*02b0*/  IMAD R17, R7, R17, R4 ;  /* 0x0000001107117224 */ /* 0x000fca00078e0204 */
[----:B------:R-:W-:-:S13]  /*02c0*/  ISETP.GT.U32.AND P0, PT, R8, R17, PT ;  /* 0x000000110800720c */ /* 0x000fda0003f04070 */
[----:B------:R-:W-:Y:S01]  /*02d0*/  @!P0 IMAD.IADD R17, R17, 0x1, -R8 ;  /* 0x0000000111118824 */ /* 0x000fe200078e0a08 */
[----:B------:R-:W-:-:S04]  /*02e0*/  ISETP.NE.AND P0, PT, R3, RZ, PT ;  /* 0x000000ff0300720c */ /* 0x000fc80003f05270 */
[----:B------:R-:W-:-:S13]  /*02f0*/  ISETP.GT.U32.AND P1, PT, R8, R17, PT ;  /* 0x000000110800720c */ /* 0x000fda0003f24070 */
[----:B------:R-:W-:-:S05]  /*0300*/  @!P1 IADD3 R17, PT, PT, R17, -R8, RZ ;  /* 0x8000000811119210 */ /* 0x000fca0007ffe0ff */
[----:B------:R-:W-:Y:S01]  /*0310*/  @!P2 IMAD.MOV R17, RZ, RZ, -R17 ;  /* 0x000000ffff11a224 */ /* 0x000fe200078e0a11 */
[----:B------:R-:W-:Y:S01]  /*0320*/  @!P0 LOP3.LUT R17, RZ, R3, RZ, 0x33, !PT ;  /* 0x00000003ff118212 */ /* 0x000fe200078e33ff */
[----:B--2---:R-:W-:Y:S06]  /*0330*/  BRA.U !UP0, `(.L_x_1) ;  /* 0x0000000d08007547 */ /* 0x004fec000b800000 */
[----:B------:R-:W0:Y:S01]  /*0340*/  LDCU UR6, c[0x0][0x3a8] ;  /* 0x00007500ff0677ac */ /* 0x000e220008000800 */
[----:B------:R-:W-:Y:S01]  /*0350*/  IMAD.MOV.U32 R10, RZ, RZ, R17 ;  /* 0x000000ffff0a7224 */ /* 0x000fe200078e0011 */
[----:B------:R-:W-:Y:S02]  /*0360*/  UISETP.GE.U32.AND UP0, UPT, UR5, 0x4, UPT ;  /* 0x000000040500788c */ /* 0x000fe4000bf06070 */
[----:B------:R-:W-:Y:S01]  /*0370*/  ULOP3.LUT UR7, UR5, 0x3, URZ, 0xc0, !UPT ;  /* 0x0000000305077892 */ /* 0x000fe2000f8ec0ff */
[----:B0-----:R-:W-:-:S06]  /*0380*/  UMOV UR4, UR6 ;  /* 0x0000000600047c82 */ /* 0x001fcc0008000000 */
[----:B------:R-:W-:Y:S05]  /*0390*/  BRA.U !UP0, `(.L_x_2) ;  /* 0x0000000108a87547 */ /* 0x000fea000b800000 */
[----:B------:R-:W0:Y:S01]  /*03a0*/  LDC.64 R4, c[0x0][0x398] ;  /* 0x0000e600ff047b82 */ /* 0x000e220000000a00 */
[----:B------:R-:W-:Y:S01]  /*03b0*/  VIADD R22, R0, 0xffffffff ;  /* 0xffffffff00167836 */ /* 0x000fe20000000000 */
[----:B------:R-:W-:Y:S01]  /*03c0*/  MOV R10, R17 ;  /* 0x00000011000a7202 */ /* 0x000fe20000000f00 */
[----:B------:R-:W1:Y:S01]  /*03d0*/  LDCU.64 UR10, c[0x0][0x398] ;  /* 0x00007300ff0a77ac */ /* 0x000e620008000a00 */
[----:B------:R-:W-:Y:S01]  /*03e0*/  ULOP3.LUT UR5, UR5, 0x7ffffffc, URZ, 0xc0, !UPT ;  /* 0x7ffffffc05057892 */ /* 0x000fe2000f8ec0ff */
[----:B------:R-:W-:-:S11]  /*03f0*/  UMOV UR4, URZ ;  /* 0x000000ff00047c82 */ /* 0x000fd60008000000 */
.L_x_3:
[----:B------:R-:W-:Y:S01]  /*0400*/  SHF.R.S32.HI R11, RZ, 0x1f, R10 ;  /* 0x0000001fff0b7819 */ /* 0x000fe2000001140a */
[----:B------:R-:W-:Y:S01]  /*0410*/  USHF.R.S32.HI UR8, URZ, 0x1f, UR6 ;  /* 0x0000001fff087899 */ /* 0x000fe20008011406 */
[-C--:B--2---:R-:W-:Y:S01]  /*0420*/  LEA.HI R8, R10, R10.reuse, RZ, 0x1 ;  /* 0x0000000a0a087211 */ /* 0x084fe200078f08ff */
[----:B------:R-:W-:Y:S01]  /*0430*/  VIADD R7, R22, UR6 ;  /* 0x0000000616077c36 */ /* 0x000fe20008000000 */
[CC--:B------:R-:W-:Y:S01]  /*0440*/  LEA.HI R20, R11.reuse, R10.reuse, RZ, 0x2 ;  /* 0x0000000a0b147211 */ /* 0x0c0fe200078f10ff */
[----:B------:R-:W-:Y:S01]  /*0450*/  UIADD3 UR4, UPT, UPT, UR4, 0x4, URZ ;  /* 0x0000000404047890 */ /* 0x000fe2000fffe0ff */
[----:B------:R-:W-:Y:S01]  /*0460*/  LEA.HI R23, R11, R10, RZ, 0x3 ;  /* 0x0000000a0b177211 */ /* 0x000fe200078f18ff */
[----:B0-----:R-:W-:Y:S01]  /*0470*/  IMAD.WIDE R6, R7, 0x4, R4 ;  /* 0x0000000407067825 */ /* 0x001fe200078e0204 */
[----:B------:R-:W-:Y:S01]  /*0480*/  SHF.R.S32.HI R13, RZ, 0x1, R8 ;  /* 0x00000001ff0d7819 */ /* 0x000fe20000011408 */
[----:B------:R-:W-:Y:S01]  /*0490*/  UISETP.NE.AND UP0, UPT, UR4, UR5, UPT ;  /* 0x000000050400728c */ /* 0x000fe2000bf05270 */
[----:B------:R-:W-:-:S02]  /*04a0*/  SHF.R.S32.HI R15, RZ, 0x2, R20 ;  /* 0x00000002ff0f7819 */ /* 0x000fc40000011414 */
[----:B------:R-:W-:Y:S02]  /*04b0*/  SHF.R.S32.HI R12, RZ, 0x3, R23 ;  /* 0x00000003ff0c7819 */ /* 0x000fe40000011417 */
[----:B------:R-:W-:Y:S02]  /*04c0*/  LEA.HI R16, R8, R13, RZ, 0x1 ;  /* 0x0000000d08107211 */ /* 0x000fe400078f08ff */
[----:B------:R-:W-:Y:S01]  /*04d0*/  IADD3 R9, P0, PT, R0, UR6, RZ ;  /* 0x0000000600097c10 */ /* 0x000fe2000ff1e0ff */
[----:B------:R-:W-:Y:S01]  /*04e0*/  UIADD3 UR6, UPT, UPT, UR6, -0x4, URZ ;  /* 0xfffffffc06067890 */ /* 0x000fe2000fffe0ff */
[----:B------:R-:W-:Y:S02]  /*04f0*/  LEA.HI R20, R20, R15, RZ, 0x1 ;  /* 0x0000000f14147211 */ /* 0x000fe400078f08ff */
[----:B------:R-:W-:Y:S02]  /*0500*/  LEA.HI R23, R23, R12, RZ, 0x1 ;  /* 0x0000000c17177211 */ /* 0x000fe400078f08ff */
[----:B------:R-:W-:-:S02]  /*0510*/  LOP3.LUT R21, R8, 0xfffffffe, RZ, 0xc0, !PT ;  /* 0xfffffffe08157812 */ /* 0x000fc400078ec0ff */
[----:B------:R-:W-:Y:S02]  /*0520*/  LOP3.LUT R16, R16, 0xfffffffe, RZ, 0xc0, !PT ;  /* 0xfffffffe10107812 */ /* 0x000fe400078ec0ff */
[----:B------:R-:W-:Y:S01]  /*0530*/  LEA.HI.X.SX32 R14, R0, UR8, 0x1, P0 ;  /* 0x00000008000e7c11 */ /* 0x000fe200080f0eff */
[----:B------:R-:W-:Y:S01]  /*0540*/  IMAD.IADD R21, R10, 0x1, -R21 ;  /* 0x000000010a157824 */ /* 0x000fe200078e0a15 */
[----:B------:R-:W-:Y:S01]  /*0550*/  LOP3.LUT R20, R20, 0xfffffffe, RZ, 0xc0, !PT ;  /* 0xfffffffe14147812 */ /* 0x000fe200078ec0ff */
[----:B------:R-:W-:Y:S01]  /*0560*/  IMAD.IADD R13, R13, 0x1, -R16 ;  /* 0x000000010d0d7824 */ /* 0x000fe200078e0a10 */
[----:B------:R-:W-:Y:S02]  /*0570*/  LOP3.LUT R23, R23, 0xfffffffe, RZ, 0xc0, !PT ;  /* 0xfffffffe17177812 */ /* 0x000fe400078ec0ff */
[----:B-1----:R-:W-:Y:S01]  /*0580*/  LEA R8, P0, R9, UR10, 0x2 ;  /* 0x0000000a09087c11 */ /* 0x002fe2000f8010ff */
[----:B------:R2:W-:Y:S01]  /*0590*/  STG.E desc[UR36][R6.64], R21 ;  /* 0x0000001506007986 */ /* 0x0005e2000c101924 */
[----:B------:R-:W-:Y:S01]  /*05a0*/  IADD3 R15, PT, PT, R15, -R20, RZ ;  /* 0x800000140f0f7210 */ /* 0x000fe20007ffe0ff */
[----:B------:R-:W-:Y:S01]  /*05b0*/  IMAD.IADD R23, R12, 0x1, -R23 ;  /* 0x000000010c177824 */ /* 0x000fe200078e0a17 */
[----:B------:R-:W-:Y:S01]  /*05c0*/  LEA.HI.X R9, R9, UR11, R14, 0x2, P0 ;  /* 0x0000000b09097c11 */ /* 0x000fe200080f140e */
[----:B------:R2:W-:Y:S01]  /*05d0*/  STG.E desc[UR36][R6.64+-0x4], R13 ;  /* 0xfffffc0d06007986 */ /* 0x0005e2000c101924 */
[----:B------:R-:W-:-:S03]  /*05e0*/  LEA.HI R10, R11, R10, RZ, 0x4 ;  /* 0x0000000a0b0a7211 */ /* 0x000fc600078f20ff */
[----:B------:R2:W-:Y:S01]  /*05f0*/  STG.E desc[UR36][R6.64+-0x8], R15 ;  /* 0xfffff80f06007986 */ /* 0x0005e2000c101924 */
[----:B------:R-:W-:-:S03]  /*0600*/  SHF.R.S32.HI R10, RZ, 0x4, R10 ;  /* 0x00000004ff0a7819 */ /* 0x000fc6000001140a */
[----:B------:R2:W-:Y:S01]  /*0610*/  STG.E desc[UR36][R8.64+-0x10], R23 ;  /* 0xfffff01708007986 */ /* 0x0005e2000c101924 */
[----:B------:R-:W-:Y:S05]  /*0620*/  BRA.U UP0, `(.L_x_3) ;  /* 0xfffffffd00747547 */ /* 0x000fea000b83ffff */
[----:B------:R-:W-:-:S05]  /*0630*/  UMOV UR4, UR6 ;  /* 0x0000000600047c82 */ /* 0x000fca0008000000 */
.L_x_2:
[----:B------:R-:W-:-:S09]  /*0640*/  UISETP.NE.AND UP0, UPT, UR7, URZ, UPT ;  /* 0x000000ff0700728c */ /* 0x000fd2000bf05270 */
[----:B------:R-:W-:Y:S05]  /*0650*/  BRA.U !UP0, `(.L_x_4) ;  /* 0x00000001088c7547 */ /* 0x000fea000b800000 */
[----:B------:R-:W0:Y:S01]  /*0660*/  LDCU UR5, c[0x0][0x3a8] ;  /* 0x00007500ff0577ac */ /* 0x000e220008000800 */
[----:B------:R-:W-:Y:S02]  /*0670*/  UISETP.NE.AND UP0, UPT, UR7, 0x1, UPT ;  /* 0x000000010700788c */ /* 0x000fe4000bf05270 */
[----:B0-----:R-:W-:-:S04]  /*0680*/  ULOP3.LUT UR5, UR5, 0x1, URZ, 0xc0, !UPT ;  /* 0x0000000105057892 */ /* 0x001fc8000f8ec0ff */
[----:B------:R-:W-:-:S03]  /*0690*/  UISETP.NE.U32.AND UP1, UPT, UR5, 0x1, UPT ;  /* 0x000000010500788c */ /* 0x000fc6000bf25070 */
[----:B------:R-:W-:Y:S08]  /*06a0*/  BRA.U !UP0, `(.L_x_5) ;  /* 0x00000001084c7547 */ /* 0x000ff0000b800000 */
[----:B------:R-:W0:Y:S01]  /*06b0*/  LDCU.64 UR8, c[0x0][0x398] ;  /* 0x00007300ff0877ac */ /* 0x000e220008000a00 */
[----:B------:R-:W-:Y:S02]  /*06c0*/  LEA.HI R5, R10, R10, RZ, 0x1 ;  /* 0x0000000a0a057211 */ /* 0x000fe400078f08ff */
[C---:B------:R-:W-:Y:S01]  /*06d0*/  IADD3 R11, P0, PT, R0.reuse, UR4, RZ ;  /* 0x00000004000b7c10 */ /* 0x040fe2000ff1e0ff */
[----:B------:R-:W-:Y:S01]  /*06e0*/  USHF.R.S32.HI UR5, URZ, 0x1f, UR4 ;  /* 0x0000001fff057899 */ /* 0x000fe20008011404 */
[----:B--2---:R-:W-:Y:S01]  /*06f0*/  SHF.R.S32.HI R6, RZ, 0x1, R5 ;  /* 0x00000001ff067819 */ /* 0x004fe20000011405 */
[----:B------:R-:W-:Y:S01]  /*0700*/  UIADD3 UR4, UPT, UPT, UR4, -0x2, URZ ;  /* 0xfffffffe04047890 */ /* 0x000fe2000fffe0ff */
[C---:B------:R-:W-:Y:S02]  /*0710*/  LOP3.LUT R7, R5.reuse, 0xfffffffe, RZ, 0xc0, !PT ;  /* 0xfffffffe05077812 */ /* 0x040fe400078ec0ff */
[----:B------:R-:W-:Y:S02]  /*0720*/  LEA.HI R8, R5, R6, RZ, 0x1 ;  /* 0x0000000605087211 */ /* 0x000fe400078f08ff */
[----:B------:R-:W-:Y:S01]  /*0730*/  LEA.HI.X.SX32 R12, R0, UR5, 0x1, P0 ;  /* 0x00000005000c7c11 */ /* 0x000fe200080f0eff */
[----:B------:R-:W-:Y:S01]  /*0740*/  IMAD.IADD R7, R10, 0x1, -R7 ;  /* 0x000000010a077824 */ /* 0x000fe200078e0a07 */
[----:B------:R-:W-:-:S04]  /*0750*/  LOP3.LUT R9, R8, 0xfffffffe, RZ, 0xc0, !PT ;  /* 0xfffffffe08097812 */ /* 0x000fc800078ec0ff */
[----:B------:R-:W-:Y:S02]  /*0760*/  IADD3 R9, PT, PT, R6, -R9, RZ ;  /* 0x8000000906097210 */ /* 0x000fe40007ffe0ff */
[----:B0-----:R-:W-:-:S04]  /*0770*/  LEA R4, P0, R11, UR8, 0x2 ;  /* 0x000000080b047c11 */ /* 0x001fc8000f8010ff */
[----:B------:R-:W-:Y:S02]  /*0780*/  LEA.HI.X R5, R11, UR9, R12, 0x2, P0 ;  /* 0x000000090b057c11 */ /* 0x000fe400080f140c */
[----:B------:R-:W-:-:S03]  /*0790*/  SHF.R.S32.HI R11, RZ, 0x1f, R10 ;  /* 0x0000001fff0b7819 */ /* 0x000fc6000001140a */
[----:B------:R0:W-:Y:S01]  /*07a0*/  STG.E desc[UR36][R4.64+-0x4], R7 ;  /* 0xfffffc0704007986 */ /* 0x0001e2000c101924 */
[----:B------:R-:W-:-:S03]  /*07b0*/  LEA.HI R11, R11, R10, RZ, 0x2 ;  /* 0x0000000a0b0b7211 */ /* 0x000fc600078f10ff */
[----:B------:R0:W-:Y:S01]  /*07c0*/  STG.E desc[UR36][R4.64+-0x8], R9 ;  /* 0xfffff80904007986 */ /* 0x0001e2000c101924 */
[----:B------:R-:W-:-:S07]  /*07d0*/  SHF.R.S32.HI R10, RZ, 0x2, R11 ;  /* 0x00000002ff0a7819 */ /* 0x000fce000001140b */
.L_x_5:
[----:B------:R-:W-:Y:S05]  /*07e0*/  BRA.U UP1, `(.L_x_4) ;  /* 0x0000000101287547 */ /* 0x000fea000b800000 */
[----:B------:R-:W1:Y:S01]  /*07f0*/  LDCU.64 UR8, c[0x0][0x398] ;  /* 0x00007300ff0877ac */ /* 0x000e620008000a00 */
[----:B--2---:R-:W-:Y:S02]  /*0800*/  IADD3 R6, P0, PT, R0, UR4, RZ ;  /* 0x0000000400067c10 */ /* 0x004fe4000ff1e0ff */
[----:B0-----:R-:W-:Y:S01]  /*0810*/  LEA.HI R5, R10, R10, RZ, 0x1 ;  /* 0x0000000a0a057211 */ /* 0x001fe200078f08ff */
[----:B------:R-:W-:-:S03]  /*0820*/  USHF.R.S32.HI UR5, URZ, 0x1f, UR4 ;  /* 0x0000001fff057899 */ /* 0x000fc60008011404 */
[----:B------:R-:W-:-:S03]  /*0830*/  LOP3.LUT R7, R5, 0xfffffffe, RZ, 0xc0, !PT ;  /* 0xfffffffe05077812 */ /* 0x000fc600078ec0ff */
[----:B------:R-:W-:Y:S02]  /*0840*/  LEA.HI.X.SX32 R9, R0, UR5, 0x1, P0 ;  /* 0x0000000500097c11 */ /* 0x000fe400080f0eff */
[----:B------:R-:W-:Y:S01]  /*0850*/  IMAD.IADD R7, R10, 0x1, -R7 ;  /* 0x000000010a077824 */ /* 0x000fe200078e0a07 */
[----:B-1----:R-:W-:-:S04]  /*0860*/  LEA R4, P0, R6, UR8, 0x2 ;  /* 0x0000000806047c11 */ /* 0x002fc8000f8010ff */
[----:B------:R-:W-:-:S05]  /*0870*/  LEA.HI.X R5, R6, UR9, R9, 0x2, P0 ;  /* 0x0000000906057c11 */ /* 0x000fca00080f1409 */
[----:B------:R1:W-:Y:S04]  /*0880*/  STG.E desc[UR36][R4.64+-0x4], R7 ;  /* 0xfffffc0704007986 */ /* 0x0003e8000c101924 */
.L_x_4:
[----:B------:R-:W3:Y:S01]  /*0890*/  LDCU UR5, c[0x0][0x3a8] ;  /* 0x00007500ff0577ac */ /* 0x000ee20008000800 */
[----:B------:R-:W-:Y:S01]  /*08a0*/  UMOV UR4, URZ ;  /* 0x000000ff00047c82 */ /* 0x000fe20008000000 */
[----:B---3--:R-:W-:Y:S02]  /*08b0*/  UISETP.GE.U32.AND UP1, UPT, UR5, 0x10, UPT ;  /* 0x000000100500788c */ /* 0x008fe4000bf26070 */
[----:B------:R-:W-:-:S04]  /*08c0*/  ULOP3.LUT UR6, UR5, 0xf, URZ, 0xc0, !UPT ;  /* 0x0000000f05067892 */ /* 0x000fc8000f8ec0ff */
[----:B------:R-:W-:-:S03]  /*08d0*/  UISETP.NE.AND UP0, UPT, UR6, URZ, UPT ;  /* 0x000000ff0600728c */ /* 0x000fc6000bf05270 */
[----:B------:R-:W-:Y:S08]  /*08e0*/  BRA.U !UP1, `(.L_x_6) ;  /* 0x0000000109a87547 */ /* 0x000ff0000b800000 */
[----:B------:R-:W-:-:S03]  /*08f0*/  ULOP3.LUT UR4, UR5, 0x7ffffff0, URZ, 0xc0, !UPT ;  /* 0x7ffffff005047892 */ /* 0x000fc6000f8ec0ff */
[----:B------:R-:W-:-:S09]  /*0900*/  UMOV UR5, URZ ;  /* 0x000000ff00057c82 */ /* 0x000fd20008000000 */
.L_x_7:
[----:B01----:R-:W0:Y:S01]  /*0910*/  LDC.64 R4, c[0x0][0x398] ;  /* 0x0000e600ff047b82 */ /* 0x003e220000000a00 */
[----:B--2-4-:R-:W-:-:S07]  /*0920*/  VIADD R9, R0, UR5 ;  /* 0x0000000500097c36 */ /* 0x014fce0008000000 */
[----:B------:R-:W1:Y:S01]  /*0930*/  LDC.64 R6, c[0x0][0x3a0] ;  /* 0x0000e800ff067b82 */ /* 0x000e620000000a00 */
[----:B0-----:R-:W-:-:S05]  /*0940*/  IMAD.WIDE R4, R9, 0x4, R4 ;  /* 0x0000000409047825 */ /* 0x001fca00078e0204 */
[----:B------:R-:W2:Y:S01]  /*0950*/  LDG.E R11, desc[UR36][R4.64] ;  /* 0x00000024040b7981 */ /* 0x000ea2000c1e1900 */
[----:B-1----:R-:W-:-:S05]  /*0960*/  IMAD.WIDE R6, R9, 0x4, R6 ;  /* 0x0000000409067825 */ /* 0x002fca00078e0206 */
[----:B--2---:R0:W-:Y:S04]  /*0970*/  STG.E desc[UR36][R6.64], R11 ;  /* 0x0000000b06007986 */ /* 0x0041e8000c101924 */
[----:B------:R-:W2:Y:S04]  /*0980*/  LDG.E R9, desc[UR36][R4.64+0x4] ;  /* 0x0000042404097981 */ /* 0x000ea8000c1e1900 */
[----:B--2---:R1:W-:Y:S04]  /*0990*/  STG.E desc[UR36][R6.64+0x4], R9 ;  /* 0x0000040906007986 */ /* 0x0043e8000c101924 */
[----:B------:R-:W2:Y:S04]  /*09a0*/  LDG.E R13, desc[UR36][R4.64+0x8] ;  /* 0x00000824040d7981 */ /* 0x000ea8000c1e1900 */
[----:B--2---:R2:W-:Y:S04]  /*09b0*/  STG.E desc[UR36][R6.64+0x8], R13 ;  /* 0x0000080d06007986 */ /* 0x0045e8000c101924 */
[----:B------:R-:W3:Y:S04]  /*09c0*/  LDG.E R15, desc[UR36][R4.64+0xc] ;  /* 0x00000c24040f7981 */ /* 0x000ee8000c1e1900 */
[----:B---3--:R3:W-:Y:S04]  /*09d0*/  STG.E desc[UR36][R6.64+0xc], R15 ;  /* 0x00000c0f06007986 */ /* 0x0087e8000c101924 */
[----:B------:R-:W4:Y:S04]  /*09e0*/  LDG.E R21, desc[UR36][R4.64+0x10] ;  /* 0x0000102404157981 */ /* 0x000f28000c1e1900 */
[----:B----4-:R4:W-:Y:S04]  /*09f0*/  STG.E desc[UR36][R6.64+0x10], R21 ;  /* 0x0000101506007986 */ /* 0x0109e8000c101924 */
[----:B------:R-:W5:Y:S04]  /*0a00*/  LDG.E R23, desc[UR36][R4.64+0x14] ;  /* 0x0000142404177981 */ /* 0x000f68000c1e1900 */
[----:B-----5:R5:W-:Y:S04]  /*0a10*/  STG.E desc[UR36][R6.64+0x14], R23 ;  /* 0x0000141706007986 */ /* 0x020be8000c101924 */
[----:B0-----:R-:W2:Y:S04]  /*0a20*/  LDG.E R11, desc[UR36][R4.64+0x18] ;  /* 0x00001824040b7981 */ /* 0x001ea8000c1e1900 */
[----:B--2---:R0:W-:Y:S04]  /*0a30*/  STG.E desc[UR36][R6.64+0x18], R11 ;  /* 0x0000180b06007986 */ /* 0x0041e8000c101924 */
[----:B-1----:R-:W2:Y:S04]  /*0a40*/  LDG.E R9, desc[UR36][R4.64+0x1c] ;  /* 0x00001c2404097981 */ /* 0x002ea8000c1e1900 */
[----:B--2---:R1:W-:Y:S04]  /*0a50*/  STG.E desc[UR36][R6.64+0x1c], R9 ;  /* 0x00001c0906007986 */ /* 0x0043e8000c101924 */
[----:B------:R-:W2:Y:S04]  /*0a60*/  LDG.E R13, desc[UR36][R4.64+0x20] ;  /* 0x00002024040d7981 */ /* 0x000ea8000c1e1900 */
[----:B--2---:R2:W-:Y:S04]  /*0a70*/  STG.E desc[UR36][R6.64+0x20], R13 ;  /* 0x0000200d06007986 */ /* 0x0045e8000c101924 */
[----:B---3--:R-:W3:Y:S04]  /*0a80*/  LDG.E R15, desc[UR36][R4.64+0x24] ;  /* 0x00002424040f7981 */ /* 0x008ee8000c1e1900 */
[----:B---3--:R3:W-:Y:S04]  /*0a90*/  STG.E desc[UR36][R6.64+0x24], R15 ;  /* 0x0000240f06007986 */ /* 0x0087e8000c101924 */
[----:B----4-:R-:W4:Y:S04]  /*0aa0*/  LDG.E R21, desc[UR36][R4.64+0x28] ;  /* 0x0000282404157981 */ /* 0x010f28000c1e1900 */
[----:B----4-:R4:W-:Y:S04]  /*0ab0*/  STG.E desc[UR36][R6.64+0x28], R21 ;  /* 0x0000281506007986 */ /* 0x0109e8000c101924 */
[----:B-----5:R-:W5:Y:S04]  /*0ac0*/  LDG.E R23, desc[UR36][R4.64+0x2c] ;  /* 0x00002c2404177981 */ /* 0x020f68000c1e1900 */
[----:B-----5:R4:W-:Y:S04]  /*0ad0*/  STG.E desc[UR36][R6.64+0x2c], R23 ;  /* 0x00002c1706007986 */ /* 0x0209e8000c101924 */
[----:B0-----:R-:W5:Y:S04]  /*0ae0*/  LDG.E R11, desc[UR36][R4.64+0x30] ;  /* 0x00003024040b7981 */ /* 0x001f68000c1e1900 */
[----:B-----5:R4:W-:Y:S04]  /*0af0*/  STG.E desc[UR36][R6.64+0x30], R11 ;  /* 0x0000300b06007986 */ /* 0x0209e8000c101924 */
[----:B-1----:R-:W5:Y:S04]  /*0b00*/  LDG.E R9, desc[UR36][R4.64+0x34] ;  /* 0x0000342404097981 */ /* 0x002f68000c1e1900 */
[----:B-----5:R4:W-:Y:S04]  /*0b10*/  STG.E desc[UR36][R6.64+0x34], R9 ;  /* 0x0000340906007986 */ /* 0x0209e8000c101924 */
[----:B--2---:R-:W2:Y:S04]  /*0b20*/  LDG.E R13, desc[UR36][R4.64+0x38] ;  /* 0x00003824040d7981 */ /* 0x004ea8000c1e1900 */
[----:B--2---:R4:W-:Y:S04]  /*0b30*/  STG.E desc[UR36][R6.64+0x38], R13 ;  /* 0x0000380d06007986 */ /* 0x0049e8000c101924 */
[----:B---3--:R-:W2:Y:S01]  /*0b40*/  LDG.E R15, desc[UR36][R4.64+0x3c] ;  /* 0x00003c24040f7981 */ /* 0x008ea2000c1e1900 */
[----:B------:R-:W-:-:S04]  /*0b50*/  UIADD3 UR5, UPT, UPT, UR5, 0x10, URZ ;  /* 0x0000001005057890 */ /* 0x000fc8000fffe0ff */
[----:B------:R-:W-:Y:S01]  /*0b60*/  UISETP.NE.AND UP1, UPT, UR5, UR4, UPT ;  /* 0x000000040500728c */ /* 0x000fe2000bf25270 */
[----:B--2---:R4:W-:Y:S08]  /*0b70*/  STG.E desc[UR36][R6.64+0x3c], R15 ;  /* 0x00003c0f06007986 */ /* 0x0049f0000c101924 */
[----:B------:R-:W-:Y:S05]  /*0b80*/  BRA.U UP1, `(.L_x_7) ;  /* 0xfffffffd01607547 */ /* 0x000fea000b83ffff */
.L_x_6:
[----:B------:R-:W-:Y:S05]  /*0b90*/  BRA.U !UP0, `(.L_x_1) ;  /* 0x0000000108e87547 */ /* 0x000fea000b800000 */
[----:B------:R-:W3:Y:S01]  /*0ba0*/  LDCU UR5, c[0x0][0x3a8] ;  /* 0x00007500ff0577ac */ /* 0x000ee20008000800 */
[----:B------:R-:W-:Y:S02]  /*0bb0*/  UISETP.GE.U32.AND UP0, UPT, UR6, 0x8, UPT ;  /* 0x000000080600788c */ /* 0x000fe4000bf06070 */
[----:B---3--:R-:W-:-:S04]  /*0bc0*/  ULOP3.LUT UR5, UR5, 0x7, URZ, 0xc0, !UPT ;  /* 0x0000000705057892 */ /* 0x008fc8000f8ec0ff */
[----:B------:R-:W-:-:S03]  /*0bd0*/  UISETP.NE.AND UP1, UPT, UR5, URZ, UPT ;  /* 0x000000ff0500728c */ /* 0x000fc6000bf25270 */
[----:B------:R-:W-:Y:S08]  /*0be0*/  BRA.U !UP0, `(.L_x_8) ;  /* 0x0000000108587547 */ /* 0x000ff0000b800000 */
[----:B01----:R-:W0:Y:S01]  /*0bf0*/  LDC.64 R4, c[0x0][0x398] ;  /* 0x0000e600ff047b82 */ /* 0x003e220000000a00 */
[----:B--2-4-:R-:W-:-:S07]  /*0c00*/  IADD3 R9, PT, PT, R0, UR4, RZ ;  /* 0x0000000400097c10 */ /* 0x014fce000fffe0ff */
        /* <DEDUP_REMOVED lines=15> */
[----:B0-----:R-:W2:Y:S04]  /*0d00*/  LDG.E R11, desc[UR36][R4.64+0x18] ;  /* 0x00001824040b7981 */ /* 0x001ea8000c1e1900 */
[----:B--2---:R3:W-:Y:S04]  /*0d10*/  STG.E desc[UR36][R6.64+0x18], R11 ;  /* 0x0000180b06007986 */ /* 0x0047e8000c101924 */
[----:B-1----:R-:W2:Y:S01]  /*0d20*/  LDG.E R9, desc[UR36][R4.64+0x1c] ;  /* 0x00001c2404097981 */ /* 0x002ea2000c1e1900 */
[----:B------:R-:W-:-:S03]  /*0d30*/  UIADD3 UR4, UPT, UPT, UR4, 0x8, URZ ;  /* 0x0000000804047890 */ /* 0x000fc6000fffe0ff */
[----:B--2---:R3:W-:Y:S09]  /*0d40*/  STG.E desc[UR36][R6.64+0x1c], R9 ;  /* 0x00001c0906007986 */ /* 0x0047f2000c101924 */
.L_x_8:
[----:B------:R-:W-:Y:S05]  /*0d50*/  BRA.U !UP1, `(.L_x_1) ;  /* 0x0000000109787547 */ /* 0x000fea000b800000 */
[----:B------:R-:W-:Y:S02]  /*0d60*/  UISETP.GE.U32.AND UP0, UPT, UR5, 0x4, UPT ;  /* 0x000000040500788c */ /* 0x000fe4000bf06070 */
[----:B------:R-:W-:-:S07]  /*0d70*/  UISETP.NE.AND UP1, UPT, UR7, URZ, UPT ;  /* 0x000000ff0700728c */ /* 0x000fce000bf25270 */
[----:B------:R-:W-:Y:S05]  /*0d80*/  BRA.U !UP0, `(.L_x_9) ;  /* 0x0000000108387547 */ /* 0x000fea000b800000 */
[----:B01----:R-:W0:Y:S01]  /*0d90*/  LDC.64 R4, c[0x0][0x398] ;  /* 0x0000e600ff047b82 */ /* 0x003e220000000a00 */
[----:B---34-:R-:W-:-:S07]  /*0da0*/  VIADD R11, R0, UR4 ;  /* 0x00000004000b7c36 */ /* 0x018fce0008000000 */
[----:B--2---:R-:W1:Y:S01]  /*0db0*/  LDC.64 R6, c[0x0][0x3a0] ;  /* 0x0000e800ff067b82 */ /* 0x004e620000000a00 */
        /* <DEDUP_REMOVED lines=8> */
[----:B------:R-:W2:Y:S01]  /*0e40*/  LDG.E R15, desc[UR36][R4.64+0xc] ;  /* 0x00000c24040f7981 */ /* 0x000ea2000c1e1900 */
[----:B------:R-:W-:-:S03]  /*0e50*/  UIADD3 UR4, UPT, UPT, UR4, 0x4, URZ ;  /* 0x0000000404047890 */ /* 0x000fc6000fffe0ff */
[----:B--2---:R0:W-:Y:S09]  /*0e60*/  STG.E desc[UR36][R6.64+0xc], R15 ;  /* 0x00000c0f06007986 */ /* 0x0041f2000c101924 */
.L_x_9:
[----:B------:R-:W-:Y:S05]  /*0e70*/  BRA.U !UP1, `(.L_x_1) ;  /* 0x0000000109307547 */ /* 0x000fea000b800000 */
[----:B0--34-:R-:W0:Y:S01]  /*0e80*/  LDC.64 R10, c[0x0][0x3a0] ;  /* 0x0000e800ff0a7b82 */ /* 0x019e220000000a00 */
[----:B------:R-:W-:-:S07]  /*0e90*/  UMOV UR5, URZ ;  /* 0x000000ff00057c82 */ /* 0x000fce0008000000 */
[----:B--2---:R-:W2:Y:S02]  /*0ea0*/  LDC.64 R8, c[0x0][0x398] ;  /* 0x0000e600ff087b82 */ /* 0x004ea40000000a00 */
.L_x_10:
[----:B01----:R-:W-:-:S04]  /*0eb0*/  VIADD R7, R0, UR4 ;  /* 0x0000000400077c36 */ /* 0x003fc80008000000 */
[----:B--2---:R-:W-:-:S06]  /*0ec0*/  IMAD.WIDE R4, R7, 0x4, R8 ;  /* 0x0000000407047825 */ /* 0x004fcc00078e0208 */
[----:B------:R-:W2:Y:S01]  /*0ed0*/  LDG.E R5, desc[UR36][R4.64] ;  /* 0x0000002404057981 */ /* 0x000ea2000c1e1900 */
[----:B0-----:R-:W-:Y:S01]  /*0ee0*/  IMAD.WIDE R6, R7, 0x4, R10 ;  /* 0x0000000407067825 */ /* 0x001fe200078e020a */
[----:B------:R-:W-:Y:S02]  /*0ef0*/  UIADD3 UR5, UPT, UPT, UR5, 0x1, URZ ;  /* 0x0000000105057890 */ /* 0x000fe4000fffe0ff */
[----:B------:R-:W-:Y:S02]  /*0f00*/  UIADD3 UR4, UPT, UPT, UR4, 0x1, URZ ;  /* 0x0000000104047890 */ /* 0x000fe4000fffe0ff */
[----:B------:R-:W-:Y:S01]  /*0f10*/  UISETP.NE.AND UP0, UPT, UR5, UR7, UPT ;  /* 0x000000070500728c */ /* 0x000fe2000bf05270 */
[----:B--2---:R0:W-:Y:S08]  /*0f20*/  STG.E desc[UR36][R6.64], R5 ;  /* 0x0000000506007986 */ /* 0x0041f0000c101924 */
[----:B------:R-:W-:Y:S05]  /*0f30*/  BRA.U UP0, `(.L_x_10) ;  /* 0xfffffffd00dc7547 */ /* 0x000fea000b83ffff */
.L_x_1:
[----:B------:R-:W5:Y:S01]  /*0f40*/  S2UR UR5, SR_CgaCtaId ;  /* 0x00000000000579c3 */ /* 0x000f620000008800 */
[----:B------:R-:W1:Y:S01]  /*0f50*/  LDCU UR7, c[0x0][0x3a8] ;  /* 0x00007500ff0777ac */ /* 0x000e620008000800 */
[C---:B------:R-:W-:Y:S01]  /*0f60*/  IMAD.IADD R16, R2.reuse, 0x1, -R17 ;  /* 0x0000000102107824 */ /* 0x040fe200078e0a11 */
[----:B------:R-:W-:Y:S01]  /*0f70*/  ISETP.GE.AND P0, PT, R2, R3, PT ;  /* 0x000000030200720c */ /* 0x000fe20003f06270 */
[----:B------:R-:W0:Y:S03]  /*0f80*/  LDCU UR6, c[0x0][0x390] ;  /* 0x00007200ff0677ac */ /* 0x000e260008000800 */
[----:B------:R-:W-:Y:S01]  /*0f90*/  SEL R16, R16, RZ, P0 ;  /* 0x000000ff10107207 */ /* 0x000fe20000000000 */
[----:B------:R-:W2:Y:S01]  /*0fa0*/  LDC.64 R28, c[0x0][0x3a0] ;  /* 0x0000e800ff1c7b82 */ /* 0x000ea20000000a00 */
[----:B------:R-:W-:-:S07]  /*0fb0*/  UMOV UR4, 0x400 ;  /* 0x0000040000047882 */ /* 0x000fce0000000000 */
[----:B------:R-:W3:Y:S01]  /*0fc0*/  LDC.64 R26, c[0x0][0x398] ;  /* 0x0000e600ff1a7b82 */ /* 0x000ee20000000a00 */
[----:B-1----:R-:W-:Y:S01]  /*0fd0*/  UISETP.GE.AND UP0, UPT, UR7, 0x1, UPT ;  /* 0x000000010700788c */ /* 0x002fe2000bf06270 */
[----:B0-----:R-:W-:Y:S01]  /*0fe0*/  IADD3 R5, PT, PT, R0, UR6, RZ ;  /* 0x0000000600057c10 */ /* 0x001fe2000fffe0ff */
[----:B-----5:R-:W-:-:S06]  /*0ff0*/  ULEA UR4, UR5, UR4, 0x18 ;  /* 0x0000000405047291 */ /* 0x020fcc000f8ec0ff */
[----:B------:R-:W-:Y:S01]  /*1000*/  LEA R17, R17, UR4, 0x4 ;  /* 0x0000000411117c11 */ /* 0x000fe2000f8e20ff */
[----:B--2---:R-:W-:-:S04]  /*1010*/  IMAD.WIDE R28, R5, 0x4, R28 ;  /* 0x00000004051c7825 */ /* 0x004fc800078e021c */
[----:B---3--:R-:W-:Y:S01]  /*1020*/  IMAD.WIDE R26, R5, 0x4, R26 ;  /* 0x00000004051a7825 */ /* 0x008fe200078e021a */
[----:B------:R-:W-:Y:S06]  /*1030*/  BRA.U !UP0, `(.L_x_11) ;  /* 0x0000000d08807547 */ /* 0x000fec000b800000 */
[----:B------:R-:W-:Y:S01]  /*1040*/  BSSY.RECONVERGENT B7, `(.L_x_12) ;  /* 0x00000de000077945 */ /* 0x000fe20003800200 */
[----:B------:R-:W-:Y:S01]  /*1050*/  PLOP3.LUT P0, PT, PT, PT, PT, 0x80, 0x8 ;  /* 0x000000000008781c */ /* 0x000fe20003f0f070 */
[----:B------:R-:W-:Y:S01]  /*1060*/  IMAD.MOV.U32 R5, RZ, RZ, RZ ;  /* 0x000000ffff057224 */ /* 0x000fe200078e00ff */
[----:B------:R-:W0:Y:S11]  /*1070*/  LDCU.64 UR38, c[0x0][0x3a0] ;  /* 0x00007400ff2677ac */ /* 0x000e360008000a00 */
.L_x_21:
[----:B-1----:R-:W1:Y:S01]  /*1080*/  LDCU UR4, c[0x0][0x3a8] ;  /* 0x00007500ff0477ac */ /* 0x002e620008000800 */
[----:B------:R-:W2:Y:S01]  /*1090*/  LDC R10, c[0x0][0x3a8] ;  /* 0x0000ea00ff0a7b82 */ /* 0x000ea20000000800 */
[----:B------:R3:W-:Y:S01]  /*10a0*/  STG.E desc[UR36][R28.64], R5 ;  /* 0x000000051c007986 */ /* 0x0007e2000c101924 */
[----:B------:R-:W-:Y:S01]  /*10b0*/  HFMA2 R8, -RZ, RZ, 0, 0 ;  /* 0x00000000ff087431 */ /* 0x000fe200000001ff */
[----:B------:R-:W5:Y:S01]  /*10c0*/  LDCU UR6, c[0x0][0x3a8] ;  /* 0x00007500ff0677ac */ /* 0x000f620008000800 */
[----:B------:R-:W-:Y:S01]  /*10d0*/  P2R R24, PR, RZ, 0x1 ;  /* 0x00000001ff187803 */ /* 0x000fe20000000000 */
[----:B----4-:R-:W-:Y:S01]  /*10e0*/  IMAD.MOV.U32 R7, RZ, RZ, 0x1 ;  /* 0x00000001ff077424 */ /* 0x010fe200078e00ff */
[----:B------:R-:W4:Y:S01]  /*10f0*/  LDCU UR5, c[0x0][0x3a8] ;  /* 0x00007500ff0577ac */ /* 0x000f220008000800 */
[----:B-1----:R-:W-:Y:S01]  /*1100*/  UISETP.GE.U32.AND UP0, UPT, UR4, 0x10, UPT ;  /* 0x000000100400788c */ /* 0x002fe2000bf06070 */
[----:B-----5:R-:W-:Y:S01]  /*1110*/  IMAD R0, R2, UR6, RZ ;  /* 0x0000000602007c24 */ /* 0x020fe2000f8e02ff */
[----:B--2---:R-:W-:Y:S01]  /*1120*/  LOP3.LUT R11, R10, 0xf, RZ, 0xc0, !PT ;  /* 0x0000000f0a0b7812 */ /* 0x004fe200078ec0ff */
[----:B----4-:R-:W-:-:S03]  /*1130*/  IMAD.U32 R3, RZ, RZ, UR5 ;  /* 0x00000005ff037e24 */ /* 0x010fc6000f8e00ff */
[----:B------:R-:W-:Y:S02]  /*1140*/  SHF.R.S32.HI R6, RZ, 0x1f, R0 ;  /* 0x0000001fff067819 */ /* 0x000fe40000011400 */
[----:B------:R-:W-:Y:S01]  /*1150*/  ISETP.NE.AND P1, PT, R11, RZ, PT ;  /* 0x000000ff0b00720c */ /* 0x000fe20003f25270 */
[----:B---3--:R-:W-:-:S12]  /*1160*/  BRA.U !UP0, `(.L_x_13) ;  /* 0x0000000508187547 */ /* 0x008fd8000b800000 */
[----:B------:R-:W1:Y:S01]  /*1170*/  LDC R3, c[0x0][0x3a8] ;  /* 0x0000ea00ff037b82 */ /* 0x000e620000000800 */
[----:B------:R-:W-:Y:S01]  /*1180*/  ULOP3.LUT UR4, UR4, 0x7ffffff0, URZ, 0xc0, !UPT ;  /* 0x7ffffff004047892 */ /* 0x000fe2000f8ec0ff */
[----:B------:R-:W-:Y:S01]  /*1190*/  BSSY.RECONVERGENT B0, `(.L_x_13) ;  /* 0x0000043000007945 */ /* 0x000fe20003800200 */
[----:B------:R-:W-:Y:S01]  /*11a0*/  MOV R8, RZ ;  /* 0x000000ff00087202 */ /* 0x000fe20000000f00 */
[----:B------:R-:W-:Y:S01]  /*11b0*/  IMAD.MOV.U32 R7, RZ, RZ, 0x1 ;  /* 0x00000001ff077424 */ /* 0x000fe200078e00ff */
[----:B------:R-:W-:-:S06]  /*11c0*/  UIADD3 UR4, UPT, UPT, -UR4, URZ, URZ ;  /* 0x000000ff04047290 */ /* 0x000fcc000fffe1ff */
[----:B------:R-:W-:Y:S01]  /*11d0*/  MOV R12, UR4 ;  /* 0x00000004000c7c02 */ /* 0x000fe20008000f00 */
[----:B-1----:R-:W-:Y:S02]  /*11e0*/  IMAD R13, R2, R3, R3 ;  /* 0x00000003020d7224 */ /* 0x002fe400078e0203 */
[----:B------:R-:W-:Y:S02]  /*11f0*/  IMAD.U32 R3, RZ, RZ, UR5 ;  /* 0x00000005ff037e24 */ /* 0x000fe4000f8e00ff */
[----:B------:R-:W-:-:S07]  /*1200*/  VIADD R13, R13, 0xffffffff ;  /* 0xffffffff0d0d7836 */ /* 0x000fce0000000000 */
.L_x_14:
[----:B------:R-:W1:Y:S02]  /*1210*/  LDC.64 R4, c[0x0][0x3a0] ;  /* 0x0000e800ff047b82 */ /* 0x000e640000000a00 */
[----:B-1----:R-:W-:-:S05]  /*1220*/  IMAD.WIDE R4, R13, 0x4, R4 ;  /* 0x000000040d047825 */ /* 0x002fca00078e0204 */
[----:B------:R-:W2:Y:S04]  /*1230*/  LDG.E R9, desc[UR36][R4.64] ;  /* 0x0000002404097981 */ /* 0x000ea8000c1e1900 */
[----:B------:R-:W3:Y:S04]  /*1240*/  LDG.E R22, desc[UR36][R4.64+-0x4] ;  /* 0xfffffc2404167981 */ /* 0x000ee8000c1e1900 */
[----:B------:R-:W4:Y:S04]  /*1250*/  LDG.E R20, desc[UR36][R4.64+-0x8] ;  /* 0xfffff82404147981 */ /* 0x000f28000c1e1900 */
[----:B------:R-:W5:Y:S01]  /*1260*/  LDG.E R14, desc[UR36][R4.64+-0xc] ;  /* 0xfffff424040e7981 */ /* 0x000f62000c1e1900 */
[----:B--2---:R-:W-:-:S03]  /*1270*/  IMAD R9, R9, R7, R8 ;  /* 0x0000000709097224 */ /* 0x004fc600078e0208 */
[----:B------:R-:W2:Y:S01]  /*1280*/  LDG.E R8, desc[UR36][R4.64+-0x10] ;  /* 0xfffff02404087981 */ /* 0x000ea2000c1e1900 */
[----:B---3--:R-:W-:-:S04]  /*1290*/  IMAD R22, R22, R7, RZ ;  /* 0x0000000716167224 */ /* 0x008fc800078e02ff */
[----:B------:R-:W-:Y:S02]  /*12a0*/  IMAD R9, R22, 0x2, R9 ;  /* 0x0000000216097824 */ /* 0x000fe400078e0209 */
[----:B------:R-:W3:Y:S01]  /*12b0*/  LDG.E R22, desc[UR36][R4.64+-0x14] ;  /* 0xffffec2404167981 */ /* 0x000ee2000c1e1900 */
[-C--:B----4-:R-:W-:Y:S02]  /*12c0*/  IMAD R20, R20, R7.reuse, RZ ;  /* 0x0000000714147224 */ /* 0x090fe400078e02ff */
[----:B-----5:R-:W-:Y:S02]  /*12d0*/  IMAD R15, R14, R7, RZ ;  /* 0x000000070e0f7224 */ /* 0x020fe400078e02ff */
[----:B------:R-:W4:Y:S01]  /*12e0*/  LDG.E R14, desc[UR36][R4.64+-0x1c] ;  /* 0xffffe424040e7981 */ /* 0x000f22000c1e1900 */
[----:B------:R-:W-:-:S03]  /*12f0*/  LEA R9, R20, R9, 0x2 ;  /* 0x0000000914097211 */ /* 0x000fc600078e10ff */
[----:B------:R-:W5:Y:S02]  /*1300*/  LDG.E R20, desc[UR36][R4.64+-0x18] ;  /* 0xffffe82404147981 */ /* 0x000f64000c1e1900 */
[----:B------:R-:W-:Y:S02]  /*1310*/  IMAD R21, R15, 0x8, R9 ;  /* 0x000000080f157824 */ /* 0x000fe400078e0209 */
[----:B------:R-:W4:Y:S04]  /*1320*/  LDG.E R15, desc[UR36][R4.64+-0x20] ;  /* 0xffffe024040f7981 */ /* 0x000f28000c1e1900 */
[----:B------:R-:W4:Y:S01]  /*1330*/  LDG.E R9, desc[UR36][R4.64+-0x24] ;  /* 0xffffdc2404097981 */ /* 0x000f22000c1e1900 */
[----:B--2---:R-:W-:-:S04]  /*1340*/  IMAD R8, R8, R7, RZ ;  /* 0x0000000708087224 */ /* 0x004fc800078e02ff */
[----:B------:R-:W-:Y:S02]  /*1350*/  IMAD R8, R8, 0x10, R21 ;  /* 0x0000001008087824 */ /* 0x000fe400078e0215 */
[----:B---3--:R-:W-:-:S05]  /*1360*/  IMAD R21, R22, R7, RZ ;  /* 0x0000000716157224 */ /* 0x008fca00078e02ff */
[----:B------:R-:W-:Y:S01]  /*1370*/  LEA R8, R21, R8, 0x5 ;  /* 0x0000000815087211 */ /* 0x000fe200078e28ff */
[-C--:B-----5:R-:W-:Y:S02]  /*1380*/  IMAD R21, R20, R7.reuse, RZ ;  /* 0x0000000714157224 */ /* 0x0a0fe400078e02ff */
[-C--:B----4-:R-:W-:Y:S01]  /*1390*/  IMAD R23, R14, R7.reuse, RZ ;  /* 0x000000070e177224 */ /* 0x090fe200078e02ff */
[----:B------:R-:W2:Y:S01]  /*13a0*/  LDG.E R20, desc[UR36][R4.64+-0x2c] ;  /* 0xffffd42404147981 */ /* 0x000ea2000c1e1900 */
[----:B------:R-:W-:Y:S02]  /*13b0*/  IMAD R8, R21, 0x40, R8 ;  /* 0x0000004015087824 */ /* 0x000fe400078e0208 */
[-C--:B------:R-:W-:Y:S01]  /*13c0*/  IMAD R15, R15, R7.reuse, RZ ;  /* 0x000000070f0f7224 */ /* 0x080fe200078e02ff */
[----:B------:R-:W3:Y:S01]  /*13d0*/  LDG.E R14, desc[UR36][R4.64+-0x28] ;  /* 0xffffd824040e7981 */ /* 0x000ee2000c1e1900 */
[----:B------:R-:W-:Y:S02]  /*13e0*/  IMAD R8, R23, 0x80, R8 ;  /* 0x0000008017087824 */ /* 0x000fe400078e0208 */
[----:B------:R-:W-:Y:S01]  /*13f0*/  IMAD R22, R9, R7, RZ ;  /* 0x0000000709167224 */ /* 0x000fe200078e02ff */
[----:B------:R-:W4:Y:S02]  /*1400*/  LDG.E R21, desc[UR36][R4.64+-0x34] ;  /* 0xffffcc2404157981 */ /* 0x000f24000c1e1900 */
[----:B------:R-:W-:-:S02]  /*1410*/  LEA R15, R15, R8, 0x8 ;  /* 0x000000080f0f7211 */ /* 0x000fc400078e40ff */
[----:B------:R-:W-:Y:S01]  /*1420*/  IADD3 R9, P2, PT, R0, R3, RZ ;  /* 0x0000000300097210 */ /* 0x000fe20007f5e0ff */
[----:B------:R-:W5:Y:S02]  /*1430*/  LDG.E R23, desc[UR36][R4.64+-0x38] ;  /* 0xffffc82404177981 */ /* 0x000f64000c1e1900 */
[----:B------:R-:W-:Y:S02]  /*1440*/  IMAD R15, R22, 0x200, R15 ;  /* 0x00000200160f7824 */ /* 0x000fe400078e020f */
[----:B------:R-:W4:Y:S01]  /*1450*/  LDG.E R22, desc[UR36][R4.64+-0x30] ;  /* 0xffffd02404167981 */ /* 0x000f22000c1e1900 */
[----:B------:R-:W-:Y:S02]  /*1460*/  LEA.HI.X.SX32 R25, R3, R6, 0x1, P2 ;  /* 0x0000000603197211 */ /* 0x000fe400010f0eff */
[----:B0-----:R-:W-:-:S04]  /*1470*/  LEA R8, P2, R9, UR38, 0x2 ;  /* 0x0000002609087c11 */ /* 0x001fc8000f8410ff */
[----:B------:R-:W-:-:S05]  /*1480*/  LEA.HI.X R9, R9, UR39, R25, 0x2, P2 ;  /* 0x0000002709097c11 */ /* 0x000fca00090f1419 */
[----:B------:R-:W5:Y:S01]  /*1490*/  LDG.E R8, desc[UR36][R8.64+-0x40] ;  /* 0xffffc02408087981 */ /* 0x000f62000c1e1900 */
[----:B------:R-:W-:-:S05]  /*14a0*/  VIADD R12, R12, 0x10 ;  /* 0x000000100c0c7836 */ /* 0x000fca0000000000 */
[----:B------:R-:W-:Y:S01]  /*14b0*/  ISETP.NE.AND P2, PT, R12, RZ, PT ;  /* 0x000000ff0c00720c */ /* 0x000fe20003f45270 */
[----:B------:R-:W-:Y:S02]  /*14c0*/  VIADD R3, R3, 0xfffffff0 ;  /* 0xfffffff003037836 */ /* 0x000fe40000000000 */
[----:B------:R-:W-:Y:S02]  /*14d0*/  VIADD R13, R13, 0xfffffff0 ;  /* 0xfffffff00d0d7836 */ /* 0x000fe40000000000 */
[-C--:B--2---:R-:W-:Y:S02]  /*14e0*/  IMAD R25, R20, R7.reuse, RZ ;  /* 0x0000000714197224 */ /* 0x084fe400078e02ff */
[----:B---3--:R-:W-:-:S04]  /*14f0*/  IMAD R14, R14, R7, RZ ;  /* 0x000000070e0e7224 */ /* 0x008fc800078e02ff */
[----:B------:R-:W-:-:S05]  /*1500*/  IMAD R14, R14, 0x400, R15 ;  /* 0x000004000e0e7824 */ /* 0x000fca00078e020f */
[----:B------:R-:W-:Y:S01]  /*1510*/  LEA R14, R25, R14, 0xb ;  /* 0x0000000e190e7211 */ /* 0x000fe200078e58ff */
[-C--:B----4-:R-:W-:Y:S02]  /*1520*/  IMAD R15, R22, R7.reuse, RZ ;  /* 0x00000007160f7224 */ /* 0x090fe400078e02ff */
[-C--:B------:R-:W-:Y:S02]  /*1530*/  IMAD R21, R21, R7.reuse, RZ ;  /* 0x0000000715157224 */ /* 0x080fe400078e02ff */
[----:B------:R-:W-:Y:S02]  /*1540*/  IMAD R14, R15, 0x1000, R14 ;  /* 0x000010000f0e7824 */ /* 0x000fe400078e020e */
[----:B-----5:R-:W-:-:S03]  /*1550*/  IMAD R23, R23, R7, RZ ;  /* 0x0000000717177224 */ /* 0x020fc600078e02ff */
[----:B------:R-:W-:Y:S01]  /*1560*/  LEA R14, R21, R14, 0xd ;  /* 0x0000000e150e7211 */ /* 0x000fe200078e68ff */
[----:B------:R-:W-:-:S04]  /*1570*/  IMAD R5, R8, R7, RZ ;  /* 0x0000000708057224 */ /* 0x000fc800078e02ff */
[----:B------:R-:W-:Y:S02]  /*1580*/  IMAD R14, R23, 0x4000, R14 ;  /* 0x00004000170e7824 */ /* 0x000fe400078e020e */
[----:B------:R-:W-:-:S03]  /*1590*/  IMAD.U32 R7, R7, 0x10000, RZ ;  /* 0x0001000007077824 */ /* 0x000fc600078e00ff */
[----:B------:R-:W-:Y:S01]  /*15a0*/  LEA R8, R5, R14, 0xf ;  /* 0x0000000e05087211 */ /* 0x000fe200078e78ff */
[----:B------:R-:W-:Y:S06]  /*15b0*/  @P2 BRA `(.L_x_14) ;  /* 0xfffffffc00142947 */ /* 0x000fec000383ffff */
[----:B------:R-:W-:Y:S05]  /*15c0*/  BSYNC.RECONVERGENT B0 ;  /* 0x0000000000007941 */ /* 0x000fea0003800200 */
.L_x_13:
[----:B------:R-:W-:Y:S05]  /*15d0*/  @!P1 BRA `(.L_x_15) ;  /* 0x0000000400449947 */ /* 0x000fea0003800000 */
[----:B------:R-:W-:Y:S01]  /*15e0*/  IADD3 R4, PT, PT, R11, -0x1, RZ ;  /* 0xffffffff0b047810 */ /* 0x000fe20007ffe0ff */
[----:B------:R-:W-:Y:S01]  /*15f0*/  VIADD R12, R0, 0xffffffff ;  /* 0xffffffff000c7836 */ /* 0x000fe20000000000 */
[----:B------:R-:W-:Y:S02]  /*1600*/  LOP3.LUT R11, R10, 0x7, RZ, 0xc0, !PT ;  /* 0x000000070a0b7812 */ /* 0x000fe400078ec0ff */
[----:B------:R-:W-:Y:S02]  /*1610*/  ISETP.GE.U32.AND P2, PT, R4, 0x7, PT ;  /* 0x000000070400780c */ /* 0x000fe40003f46070 */
[----:B------:R-:W-:-:S11]  /*1620*/  ISETP.NE.AND P1, PT, R11, RZ, PT ;  /* 0x000000ff0b00720c */ /* 0x000fd60003f25270 */
[----:B------:R-:W-:Y:S05]  /*1630*/  @!P2 BRA `(.L_x_16) ;  /* 0x000000000084a947 */ /* 0x000fea0003800000 */
[----:B------:R-:W1:Y:S01]  /*1640*/  LDC.64 R4, c[0x0][0x3a0] ;  /* 0x0000e800ff047b82 */ /* 0x000e620000000a00 */
[----:B------:R-:W-:Y:S01]  /*1650*/  IMAD.IADD R9, R12, 0x1, R3 ;  /* 0x000000010c097824 */ /* 0x000fe200078e0203 */
[----:B------:R-:W2:Y:S03]  /*1660*/  LDCU.64 UR4, c[0x0][0x3a0] ;  /* 0x00007400ff0477ac */ /* 0x000ea60008000a00 */
[----:B-1----:R-:W-:-:S05]  /*1670*/  IMAD.WIDE R4, R9, 0x4, R4 ;  /* 0x0000000409047825 */ /* 0x002fca00078e0204 */
[----:B------:R-:W3:Y:S04]  /*1680*/  LDG.E R23, desc[UR36][R4.64] ;  /* 0x0000002404177981 */ /* 0x000ee8000c1e1900 */
[----:B------:R-:W4:Y:S04]  /*1690*/  LDG.E R15, desc[UR36][R4.64+-0x4] ;  /* 0xfffffc24040f7981 */ /* 0x000f28000c1e1900 */
[----:B------:R-:W5:Y:S04]  /*16a0*/  LDG.E R13, desc[UR36][R4.64+-0x8] ;  /* 0xfffff824040d7981 */ /* 0x000f68000c1e1900 */
[----:B------:R-:W5:Y:S01]  /*16b0*/  LDG.E R22, desc[UR36][R4.64+-0xc] ;  /* 0xfffff42404167981 */ /* 0x000f62000c1e1900 */
[----:B------:R-:W-:-:S03]  /*16c0*/  IADD3 R9, P2, PT, R0, R3, RZ ;  /* 0x0000000300097210 */ /* 0x000fc60007f5e0ff */
[----:B------:R-:W5:Y:S01]  /*16d0*/  LDG.E R20, desc[UR36][R4.64+-0x10] ;  /* 0xfffff02404147981 */ /* 0x000f62000c1e1900 */
[----:B------:R-:W-:-:S03]  /*16e0*/  LEA.HI.X.SX32 R25, R3, R6, 0x1, P2 ;  /* 0x0000000603197211 */ /* 0x000fc600010f0eff */
[----:B------:R-:W5:Y:S04]  /*16f0*/  LDG.E R14, desc[UR36][R4.64+-0x14] ;  /* 0xffffec24040e7981 */ /* 0x000f68000c1e1900 */
[----:B------:R-:W5:Y:S01]  /*1700*/  LDG.E R21, desc[UR36][R4.64+-0x18] ;  /* 0xffffe82404157981 */ /* 0x000f62000c1e1900 */
[----:B---3--:R-:W-:Y:S01]  /*1710*/  IMAD R23, R7, R23, R8 ;  /* 0x0000001707177224 */ /* 0x008fe200078e0208 */
[----:B--2---:R-:W-:-:S04]  /*1720*/  LEA R8, P2, R9, UR4, 0x2 ;  /* 0x0000000409087c11 */ /* 0x004fc8000f8410ff */
[----:B------:R-:W-:-:S05]  /*1730*/  LEA.HI.X R9, R9, UR5, R25, 0x2, P2 ;  /* 0x0000000509097c11 */ /* 0x000fca00090f1419 */
[----:B------:R-:W2:Y:S01]  /*1740*/  LDG.E R8, desc[UR36][R8.64+-0x20] ;  /* 0xffffe02408087981 */ /* 0x000ea2000c1e1900 */
[C---:B----4-:R-:W-:Y:S02]  /*1750*/  IMAD R15, R7.reuse, R15, RZ ;  /* 0x0000000f070f7224 */ /* 0x050fe400078e02ff */
[C---:B-----5:R-:W-:Y:S02]  /*1760*/  IMAD R13, R7.reuse, R13, RZ ;  /* 0x0000000d070d7224 */ /* 0x060fe400078e02ff */
[----:B------:R-:W-:Y:S01]  /*1770*/  IMAD R22, R7, R22, RZ ;  /* 0x0000001607167224 */ /* 0x000fe200078e02ff */
[----:B------:R-:W-:Y:S01]  /*1780*/  LEA R15, R15, R23, 0x1 ;  /* 0x000000170f0f7211 */ /* 0x000fe200078e08ff */
[----:B------:R-:W-:Y:S02]  /*1790*/  IMAD R20, R7, R20, RZ ;  /* 0x0000001407147224 */ /* 0x000fe400078e02ff */
[----:B------:R-:W-:Y:S02]  /*17a0*/  VIADD R3, R3, 0xfffffff8 ;  /* 0xfffffff803037836 */ /* 0x000fe40000000000 */
[----:B------:R-:W-:-:S02]  /*17b0*/  IMAD R13, R13, 0x4, R15 ;  /* 0x000000040d0d7824 */ /* 0x000fc400078e020f */
[C---:B------:R-:W-:Y:S02]  /*17c0*/  IMAD R14, R7.reuse, R14, RZ ;  /* 0x0000000e070e7224 */ /* 0x040fe400078e02ff */
[----:B------:R-:W-:Y:S02]  /*17d0*/  IMAD R13, R22, 0x8, R13 ;  /* 0x00000008160d7824 */ /* 0x000fe400078e020d */
[----:B------:R-:W-:-:S03]  /*17e0*/  IMAD R4, R7, R21, RZ ;  /* 0x0000001507047224 */ /* 0x000fc600078e02ff */
[----:B------:R-:W-:-:S05]  /*17f0*/  LEA R13, R20, R13, 0x4 ;  /* 0x0000000d140d7211 */ /* 0x000fca00078e20ff */
[----:B------:R-:W-:-:S05]  /*1800*/  IMAD R13, R14, 0x20, R13 ;  /* 0x000000200e0d7824 */ /* 0x000fca00078e020d */
[----:B------:R-:W-:Y:S01]  /*1810*/  LEA R4, R4, R13, 0x6 ;  /* 0x0000000d04047211 */ /* 0x000fe200078e30ff */
[C---:B--2---:R-:W-:Y:S02]  /*1820*/  IMAD R5, R7.reuse, R8, RZ ;  /* 0x0000000807057224 */ /* 0x044fe400078e02ff */
[----:B------:R-:W-:Y:S02]  /*1830*/  IMAD.SHL.U32 R7, R7, 0x100, RZ ;  /* 0x0000010007077824 */ /* 0x000fe400078e00ff */
[----:B------:R-:W-:-:S07]  /*1840*/  IMAD R8, R5, 0x80, R4 ;  /* 0x0000008005087824 */ /* 0x000fce00078e0204 */
.L_x_16:
[----:B------:R-:W-:Y:S05]  /*1850*/  @!P1 BRA `(.L_x_15) ;  /* 0x0000000000a49947 */ /* 0x000fea0003800000 */
[----:B------:R-:W-:Y:S02]  /*1860*/  IADD3 R11, PT, PT, R11, -0x1, RZ ;  /* 0xffffffff0b0b7810 */ /* 0x000fe40007ffe0ff */
[----:B------:R-:W-:Y:S02]  /*1870*/  LOP3.LUT R9, R10, 0x3, RZ, 0xc0, !PT ;  /* 0x000000030a097812 */ /* 0x000fe400078ec0ff */
[----:B------:R-:W-:Y:S02]  /*1880*/  ISETP.GE.U32.AND P2, PT, R11, 0x3, PT ;  /* 0x000000030b00780c */ /* 0x000fe40003f46070 */
[----:B------:R-:W-:-:S11]  /*1890*/  ISETP.NE.AND P1, PT, R9, RZ, PT ;  /* 0x000000ff0900720c */ /* 0x000fd60003f25270 */
[----:B------:R-:W-:Y:S05]  /*18a0*/  @!P2 BRA `(.L_x_17) ;  /* 0x000000000054a947 */ /* 0x000fea0003800000 */
[----:B------:R-:W1:Y:S01]  /*18b0*/  LDC.64 R4, c[0x0][0x3a0] ;  /* 0x0000e800ff047b82 */ /* 0x000e620000000a00 */
[----:B------:R-:W2:Y:S01]  /*18c0*/  LDCU.64 UR4, c[0x0][0x3a0] ;  /* 0x00007400ff0477ac */ /* 0x000ea20008000a00 */
[----:B------:R-:W-:Y:S01]  /*18d0*/  IMAD.IADD R11, R12, 0x1, R3 ;  /* 0x000000010c0b7824 */ /* 0x000fe200078e0203 */
[----:B------:R-:W-:-:S04]  /*18e0*/  IADD3 R13, P2, PT, R0, R3, RZ ;  /* 0x00000003000d7210 */ /* 0x000fc80007f5e0ff */
[----:B------:R-:W-:Y:S02]  /*18f0*/  LEA.HI.X.SX32 R14, R3, R6, 0x1, P2 ;  /* 0x00000006030e7211 */ /* 0x000fe400010f0eff */
[----:B--2---:R-:W-:Y:S01]  /*1900*/  LEA R10, P2, R13, UR4, 0x2 ;  /* 0x000000040d0a7c11 */ /* 0x004fe2000f8410ff */
[----:B-1----:R-:W-:-:S03]  /*1910*/  IMAD.WIDE R4, R11, 0x4, R4 ;  /* 0x000000040b047825 */ /* 0x002fc600078e0204 */
[----:B------:R-:W-:Y:S02]  /*1920*/  LEA.HI.X R11, R13, UR5, R14, 0x2, P2 ;  /* 0x000000050d0b7c11 */ /* 0x000fe400090f140e */
[----:B------:R-:W2:Y:S04]  /*1930*/  LDG.E R0, desc[UR36][R4.64] ;  /* 0x0000002404007981 */ /* 0x000ea8000c1e1900 */
[----:B------:R-:W3:Y:S04]  /*1940*/  LDG.E R6, desc[UR36][R4.64+-0x4] ;  /* 0xfffffc2404067981 */ /* 0x000ee8000c1e1900 */
[----:B------:R-:W4:Y:S04]  /*1950*/  LDG.E R14, desc[UR36][R4.64+-0x8] ;  /* 0xfffff824040e7981 */ /* 0x000f28000c1e1900 */
[----:B------:R-:W5:Y:S01]  /*1960*/  LDG.E R10, desc[UR36][R10.64+-0x10] ;  /* 0xfffff0240a0a7981 */ /* 0x000f62000c1e1900 */
[----:B------:R-:W-:Y:S01]  /*1970*/  IADD3 R3, PT, PT, R3, -0x4, RZ ;  /* 0xfffffffc03037810 */ /* 0x000fe20007ffe0ff */
[----:B--2---:R-:W-:-:S02]  /*1980*/  IMAD R0, R7, R0, R8 ;  /* 0x0000000007007224 */ /* 0x004fc400078e0208 */
[C---:B---3--:R-:W-:Y:S02]  /*1990*/  IMAD R13, R7.reuse, R6, RZ ;  /* 0x00000006070d7224 */ /* 0x048fe400078e02ff */
[----:B----4-:R-:W-:Y:S02]  /*19a0*/  IMAD R15, R7, R14, RZ ;  /* 0x0000000e070f7224 */ /* 0x010fe400078e02ff */
[----:B------:R-:W-:Y:S02]  /*19b0*/  IMAD R0, R13, 0x2, R0 ;  /* 0x000000020d007824 */ /* 0x000fe400078e0200 */
[C---:B-----5:R-:W-:Y:S01]  /*19c0*/  IMAD R8, R7.reuse, R10, RZ ;  /* 0x0000000a07087224 */ /* 0x060fe200078e02ff */
[----:B------:R-:W-:Y:S01]  /*19d0*/  SHF.L.U32 R7, R7, 0x4, RZ ;  /* 0x0000000407077819 */ /* 0x000fe200000006ff */
[----:B------:R-:W-:-:S04]  /*19e0*/  IMAD R15, R15, 0x4, R0 ;  /* 0x000000040f0f7824 */ /* 0x000fc800078e0200 */
[----:B------:R-:W-:-:S07]  /*19f0*/  IMAD R8, R8, 0x8, R15 ;  /* 0x0000000808087824 */ /* 0x000fce00078e020f */
.L_x_17:
[----:B------:R-:W-:Y:S05]  /*1a00*/  @!P1 BRA `(.L_x_15) ;  /* 0x0000000000389947 */ /* 0x000fea0003800000 */
[----:B------:R-:W1:Y:S01]  /*1a10*/  LDC.64 R4, c[0x0][0x3a0] ;  /* 0x0000e800ff047b82 */ /* 0x000e620000000a00 */
[----:B------:R-:W-:-:S04]  /*1a20*/  IMAD.IADD R3, R12, 0x1, R3 ;  /* 0x000000010c037824 */ /* 0x000fc800078e0203 */
[----:B-1----:R-:W-:-:S05]  /*1a30*/  IMAD.WIDE R4, R3, 0x4, R4 ;  /* 0x0000000403047825 */ /* 0x002fca00078e0204 */
[----:B------:R-:W2:Y:S01]  /*1a40*/  LDG.E R0, desc[UR36][R4.64] ;  /* 0x0000002404007981 */ /* 0x000ea2000c1e1900 */
[----:B------:R-:W-:Y:S01]  /*1a50*/  ISETP.NE.AND P1, PT, R9, 0x1, PT ;  /* 0x000000010900780c */ /* 0x000fe20003f25270 */
[----:B--2---:R-:W-:-:S12]  /*1a60*/  IMAD R8, R0, R7, R8 ;  /* 0x0000000700087224 */ /* 0x004fd800078e0208 */
[----:B------:R-:W-:Y:S05]  /*1a70*/  @!P1 BRA `(.L_x_15) ;  /* 0x00000000001c9947 */ /* 0x000fea0003800000 */
[----:B------:R-:W-:Y:S01]  /*1a80*/  ISETP.NE.AND P1, PT, R9, 0x2, PT ;  /* 0x000000020900780c */ /* 0x000fe20003f25270 */
[----:B------:R-:W2:-:S12]  /*1a90*/  LDG.E R0, desc[UR36][R4.64+-0x4] ;  /* 0xfffffc2404007981 */ /* 0x000e98000c1e1900 */
[----:B------:R-:W3:Y:S01]  /*1aa0*/  @P1 LDG.E R6, desc[UR36][R4.64+-0x8] ;  /* 0xfffff82404061981 */ /* 0x000ee2000c1e1900 */
[----:B--2---:R-:W-:-:S04]  /*1ab0*/  IMAD R3, R0, R7, RZ ;  /* 0x0000000700037224 */ /* 0x004fc800078e02ff */
[----:B------:R-:W-:Y:S02]  /*1ac0*/  IMAD R8, R3, 0x2, R8 ;  /* 0x0000000203087824 */ /* 0x000fe400078e0208 */
[----:B---3--:R-:W-:-:S05]  /*1ad0*/  @P1 IMAD R7, R6, R7, RZ ;  /* 0x0000000706071224 */ /* 0x008fca00078e02ff */
[----:B------:R-:W-:-:S07]  /*1ae0*/  @P1 LEA R8, R7, R8, 0x2 ;  /* 0x0000000807081211 */ /* 0x000fce00078e10ff */
.L_x_15:
[----:B------:R-:W-:Y:S01]  /*1af0*/  BSSY.RECONVERGENT B6, `(.L_x_18) ;  /* 0x000002e000067945 */ /* 0x000fe20003800200 */
[----:B------:R-:W-:-:S03]  /*1b00*/  IMAD.IADD R0, R16, 0x1, R8 ;  /* 0x0000000110007824 */ /* 0x000fc600078e0208 */
[----:B------:R-:W-:Y:S05]  /*1b10*/  @P0 BRA `(.L_x_19) ;  /* 0x0000000000440947 */ /* 0x000fea0003800000 */
[----:B------:R-:W2:Y:S01]  /*1b20*/  LDG.E R3, desc[UR36][R26.64] ;  /* 0x000000241a037981 */ /* 0x000ea2000c1e1900 */
[----:B------:R-:W1:Y:S03]  /*1b30*/  LDC.64 R8, c[0x0][0x380] ;  /* 0x0000e000ff087b82 */ /* 0x000e660000000a00 */
[----:B------:R-:W3:Y:S05]  /*1b40*/  LDS.128 R20, [R17] ;  /* 0x0000000011147984 */ /* 0x000eea0000000c00 */
[----:B------:R-:W4:Y:S01]  /*1b50*/  LDC.64 R12, c[0x0][0x388] ;  /* 0x0000e200ff0c7b82 */ /* 0x000f220000000a00 */
[----:B-1----:R-:W-:-:S06]  /*1b60*/  IMAD.WIDE R8, R0, 0x10, R8 ;  /* 0x0000001000087825 */ /* 0x002fcc00078e0208 */
[----:B------:R-:W5:Y:S01]  /*1b70*/  LDG.E.128 R8, desc[UR36][R8.64] ;  /* 0x0000002408087981 */ /* 0x000f62000c1e1d00 */
[----:B--2---:R-:W-:-:S04]  /*1b80*/  IMAD.SHL.U32 R3, R3, 0x2, RZ ;  /* 0x0000000203037824 */ /* 0x004fc800078e00ff */
[----:B----4-:R-:W-:-:S06]  /*1b90*/  IMAD.WIDE R12, R3, 0x10, R12 ;  /* 0x00000010030c7825 */ /* 0x010fcc00078e020c */
[----:B------:R-:W5:Y:S02]  /*1ba0*/  LDG.E.128 R12, desc[UR36][R12.64+0x10] ;  /* 0x000010240c0c7981 */ /* 0x000f64000c1e1d00 */
[-C--:B-----5:R-:W-:Y:S02]  /*1bb0*/  DMUL R4, R14, R10.reuse ;  /* 0x0000000a0e047228 */ /* 0x0a0fe40000000000 */
[----:B------:R-:W-:-:S06]  /*1bc0*/  DMUL R10, R12, R10 ;  /* 0x0000000a0c0a7228 */ /* 0x000fcc0000000000 */
[-C--:B------:R-:W-:Y:S02]  /*1bd0*/  DFMA R4, R12, R8.reuse, -R4 ;  /* 0x000000080c04722b */ /* 0x080fe40000000804 */
[----:B------:R-:W-:-:S06]  /*1be0*/  DFMA R10, R14, R8, R10 ;  /* 0x000000080e0a722b */ /* 0x000fcc000000000a */
[----:B---3--:R-:W-:Y:S02]  /*1bf0*/  DADD R20, R4, R20 ;  /* 0x0000000004147229 */ /* 0x008fe40000000014 */
[----:B------:R-:W-:-:S07]  /*1c00*/  DADD R22, R10, R22 ;  /* 0x000000000a167229 */ /* 0x000fce0000000016 */
[----:B------:R1:W-:Y:S01]  /*1c10*/  STS.128 [R17], R20 ;  /* 0x0000001411007388 */ /* 0x0003e20000000c00 */
[----:B------:R-:W-:Y:S05]  /*1c20*/  BRA `(.L_x_20) ;  /* 0x0000000000687947 */ /* 0x000fea0003800000 */
.L_x_19:
[----:B------:R-:W2:Y:S01]  /*1c30*/  LDG.E R3, desc[UR36][R26.64] ;  /* 0x000000241a037981 */ /* 0x000ea2000c1e1900 */
[----:B------:R-:W1:Y:S01]  /*1c40*/  LDC.64 R6, c[0x0][0x380] ;  /* 0x0000e000ff067b82 */ /* 0x000e620000000a00 */
[----:B------:R-:W3:Y:S07]  /*1c50*/  LDCU.64 UR4, c[0x4][URZ] ;  /* 0x01000000ff0477ac */ /* 0x000eee0008000a00 */
[----:B------:R-:W4:Y:S01]  /*1c60*/  LDC.64 R4, c[0x0][0x388] ;  /* 0x0000e200ff047b82 */ /* 0x000f220000000a00 */
[----:B-1----:R-:W-:-:S05]  /*1c70*/  IMAD.WIDE R20, R0, 0x10, R6 ;  /* 0x0000001000147825 */ /* 0x002fca00078e0206 */
[----:B------:R-:W5:Y:S01]  /*1c80*/  LDG.E.128 R12, desc[UR36][R20.64] ;  /* 0x00000024140c7981 */ /* 0x000f62000c1e1d00 */
[----:B--2---:R-:W-:-:S05]  /*1c90*/  SHF.L.U32 R3, R3, 0x1, RZ ;  /* 0x0000000103037819 */ /* 0x004fca00000006ff */
[----:B----4-:R-:W-:-:S05]  /*1ca0*/  IMAD.WIDE R6, R3, 0x10, R4 ;  /* 0x0000001003067825 */ /* 0x010fca00078e0204 */
[----:B------:R1:W5:Y:S01]  /*1cb0*/  LDG.E.128 R8, desc[UR36][R6.64] ;  /* 0x0000002406087981 */ /* 0x000362000c1e1d00 */
[----:B------:R-:W-:-:S03]  /*1cc0*/  IMAD.MOV.U32 R3, RZ, RZ, RZ ;  /* 0x000000ffff037224 */ /* 0x000fc600078e00ff */
[----:B------:R2:W-:Y:S04]  /*1cd0*/  STL [R1+0x8], R0 ;  /* 0x0000080001007387 */ /* 0x0005e80000100800 */
[----:B------:R2:W-:Y:S01]  /*1ce0*/  STL.64 [R1], R2 ;  /* 0x0000000201007387 */ /* 0x0005e20000100a00 */
[----:B-1----:R-:W-:Y:S02]  /*1cf0*/  IMAD.MOV.U32 R6, RZ, RZ, R19 ;  /* 0x000000ffff067224 */ /* 0x002fe400078e0013 */
[----:B------:R-:W-:Y:S01]  /*1d00*/  IMAD.MOV.U32 R7, RZ, RZ, R18 ;  /* 0x000000ffff077224 */ /* 0x000fe200078e0012 */
[-C--:B-----5:R-:W-:Y:S02]  /*1d10*/  DMUL R4, R10, R14.reuse ;  /* 0x0000000e0a047228 */ /* 0x0a0fe40000000000 */
[----:B------:R-:W-:-:S06]  /*1d20*/  DMUL R14, R8, R14 ;  /* 0x0000000e080e7228 */ /* 0x000fcc0000000000 */
[-C--:B------:R-:W-:Y:S02]  /*1d30*/  DFMA R8, R8, R12.reuse, -R4 ;  /* 0x0000000c0808722b */ /* 0x080fe40000000804 */
[----:B------:R-:W-:Y:S01]  /*1d40*/  DFMA R10, R10, R12, R14 ;  /* 0x0000000c0a0a722b */ /* 0x000fe2000000000e */
[----:B------:R-:W-:-:S04]  /*1d50*/  MOV R12, 0x8 ;  /* 0x00000008000c7802 */ /* 0x000fc80000000f00 */
[----:B------:R2:W-:Y:S02]  /*1d60*/  STL.64 [R1+0x10], R8 ;  /* 0x0000100801007387 */ /* 0x0005e40000100a00 */
[----:B------:R-:W1:Y:S02]  /*1d70*/  LDC.64 R12, c[0x4][R12] ;  /* 0x010000000c0c7b82 */ /* 0x000e640000000a00 */
[----:B------:R2:W-:Y:S01]  /*1d80*/  STS.128 [R17], R8 ;  /* 0x0000000811007388 */ /* 0x0005e20000000c00 */
[----:B---3--:R-:W-:Y:S01]  /*1d90*/  IMAD.U32 R4, RZ, RZ, UR4 ;  /* 0x00000004ff047e24 */ /* 0x008fe2000f8e00ff */
[----:B------:R-:W-:-:S07]  /*1da0*/  MOV R5, UR5 ;  /* 0x0000000500057c02 */ /* 0x000fce0008000f00 */
[----:B------:R-:W-:-:S07]  /*1db0*/  LEPC R20, `(.L_x_20) ;  /* 0x000000001014794e */ /* 0x000fce0000000000 */
[----:B012---:R-:W-:Y:S05]  /*1dc0*/  CALL.ABS.NOINC R12 ;  /* 0x000000000c007343 */ /* 0x007fea0003c00000 */
.L_x_20:
[----:B0-----:R-:W-:Y:S05]  /*1dd0*/  BSYNC.RECONVERGENT B6 ;  /* 0x0000000000067941 */ /* 0x001fea0003800200 */
.L_x_18:
[----:B------:R-:W-:Y:S01]  /*1de0*/  ISETP.NE.AND P6, PT, R24, RZ, PT ;  /* 0x000000ff1800720c */ /* 0x000fe20003fc5270 */
[----:B------:R-:W-:Y:S01]  /*1df0*/  HFMA2 R5, -RZ, RZ, 0, 5.9604644775390625e-08 ;  /* 0x00000001ff057431 */ /* 0x000fe200000001ff */
[----:B------:R-:W-:-:S11]  /*1e00*/  PLOP3.LUT P0, PT, PT, PT, PT, 0x8, 0x80 ;  /* 0x000000000080781c */ /* 0x000fd60003f0e170 */
[----:B------:R-:W-:Y:S05]  /*1e10*/  @P6 BRA `(.L_x_21) ;  /* 0xfffffff000986947 */ /* 0x000fea000383ffff */
[----:B------:R-:W-:Y:S05]  /*1e20*/  BSYNC.RECONVERGENT B7 ;  /* 0x0000000000077941 */ /* 0x000fea0003800200 */
.L_x_12:
[----:B------:R-:W-:Y:S05]  /*1e30*/  BRA `(.L_x_22) ;  /* 0x0000000000ac7947 */ /* 0x000fea0003800000 */
.L_x_11:
[----:B------:R0:W-:Y:S01]  /*1e40*/  STG.E desc[UR36][R28.64], RZ ;  /* 0x000000ff1c007986 */ /* 0x0001e2000c101924 */
[----:B----4-:R-:W1:Y:S01]  /*1e50*/  LDC.64 R22, c[0x0][0x380] ;  /* 0x0000e000ff167b82 */ /* 0x010e620000000a00 */
[----:B------:R-:W2:Y:S02]  /*1e60*/  LDCU.64 UR4, c[0x4][URZ] ;  /* 0x01000000ff0477ac */ /* 0x000ea40008000a00 */
[----:B------:R-:W3:Y:S05]  /*1e70*/  LDG.E R0, desc[UR36][R26.64] ;  /* 0x000000241a007981 */ /* 0x000eea000c1e1900 */
[----:B------:R-:W4:Y:S01]  /*1e80*/  LDC.64 R4, c[0x0][0x388] ;  /* 0x0000e200ff047b82 */ /* 0x000f220000000a00 */
[----:B-1----:R-:W-:-:S05]  /*1e90*/  IMAD.WIDE R22, R16, 0x10, R22 ;  /* 0x0000001010167825 */ /* 0x002fca00078e0216 */
[----:B------:R-:W5:Y:S01]  /*1ea0*/  LDG.E.128 R12, desc[UR36][R22.64] ;  /* 0x00000024160c7981 */ /* 0x000f62000c1e1d00 */
[----:B---3--:R-:W-:-:S04]  /*1eb0*/  IMAD.SHL.U32 R3, R0, 0x2, RZ ;  /* 0x0000000200037824 */ /* 0x008fc800078e00ff */
[----:B----4-:R-:W-:-:S05]  /*1ec0*/  IMAD.WIDE R4, R3, 0x10, R4 ;  /* 0x0000001003047825 */ /* 0x010fca00078e0204 */
[----:B------:R2:W5:Y:S01]  /*1ed0*/  LDG.E.128 R8, desc[UR36][R4.64] ;  /* 0x0000002404087981 */ /* 0x000562000c1e1d00 */
[----:B------:R-:W-:-:S03]  /*1ee0*/  IMAD.MOV.U32 R3, RZ, RZ, RZ ;  /* 0x000000ffff037224 */ /* 0x000fc600078e00ff */
[----:B------:R0:W-:Y:S04]  /*1ef0*/  STL [R1+0x8], R16 ;  /* 0x0000081001007387 */ /* 0x0001e80000100800 */
[----:B------:R0:W-:Y:S01]  /*1f00*/  STL.64 [R1], R2 ;  /* 0x0000000201007387 */ /* 0x0001e20000100a00 */
[----:B--2---:R-:W-:Y:S01]  /*1f10*/  MOV R4, UR4 ;  /* 0x0000000400047c02 */ /* 0x004fe20008000f00 */
[----:B------:R-:W-:Y:S01]  /*1f20*/  IMAD.U32 R5, RZ, RZ, UR5 ;  /* 0x00000005ff057e24 */ /* 0x000fe2000f8e00ff */
        /* <DEDUP_REMOVED lines=8> */
[----:B------:R-:W-:Y:S01]  /*1fb0*/  IMAD.MOV.U32 R6, RZ, RZ, R19 ;  /* 0x000000ffff067224 */ /* 0x000fe200078e0013 */
[----:B------:R-:W-:-:S07]  /*1fc0*/  MOV R7, R18 ;  /* 0x0000001200077202 */ /* 0x000fce0000000f00 */
[----:B------:R-:W-:-:S07]  /*1fd0*/  LEPC R20, `(.L_x_23) ;  /* 0x000000001014794e */ /* 0x000fce0000000000 */
[----:B01----:R-:W-:Y:S05]  /*1fe0*/  CALL.ABS.NOINC R12 ;  /* 0x000000000c007343 */ /* 0x003fea0003c00000 */
.L_x_23:
[----:B------:R-:W-:Y:S01]  /*1ff0*/  IMAD.MOV.U32 R19, RZ, RZ, 0x1 ;  /* 0x00000001ff137424 */ /* 0x000fe200078e00ff */
[----:B------:R-:W0:Y:S01]  /*2000*/  LDC.64 R8, c[0x0][0x388] ;  /* 0x0000e200ff087b82 */ /* 0x000e220000000a00 */
[----:B------:R-:W1:Y:S04]  /*2010*/  LDS.128 R4, [R17] ;  /* 0x0000000011047984 */ /* 0x000e680000000c00 */
[----:B------:R2:W-:Y:S04]  /*2020*/  STG.E desc[UR36][R28.64], R19 ;  /* 0x000000131c007986 */ /* 0x0005e8000c101924 */
[----:B------:R-:W3:Y:S04]  /*2030*/  LDG.E R26, desc[UR36][R26.64] ;  /* 0x000000241a1a7981 */ /* 0x000ee8000c1e1900 */
[----:B------:R-:W4:Y:S01]  /*2040*/  LDG.E.128 R20, desc[UR36][R22.64] ;  /* 0x0000002416147981 */ /* 0x000f22000c1e1d00 */
[----:B---3--:R-:W-:-:S04]  /*2050*/  IMAD.SHL.U32 R3, R26, 0x2, RZ ;  /* 0x000000021a037824 */ /* 0x008fc800078e00ff */
[----:B0-----:R-:W-:-:S06]  /*2060*/  IMAD.WIDE R8, R3, 0x10, R8 ;  /* 0x0000001003087825 */ /* 0x001fcc00078e0208 */
[----:B------:R-:W4:Y:S02]  /*2070*/  LDG.E.128 R8, desc[UR36][R8.64+0x10] ;  /* 0x0000102408087981 */ /* 0x000f24000c1e1d00 */
[-C--:B----4-:R-:W-:Y:S02]  /*2080*/  DMUL R12, R10, R22.reuse ;  /* 0x000000160a0c7228 */ /* 0x090fe40000000000 */
[----:B------:R-:W-:-:S06]  /*2090*/  DMUL R14, R8, R22 ;  /* 0x00000016080e7228 */ /* 0x000fcc0000000000 */
[-C--:B------:R-:W-:Y:S02]  /*20a0*/  DFMA R12, R8, R20.reuse, -R12 ;  /* 0x00000014080c722b */ /* 0x080fe4000000080c */
[----:B------:R-:W-:-:S06]  /*20b0*/  DFMA R14, R10, R20, R14 ;  /* 0x000000140a0e722b */ /* 0x000fcc000000000e */
[----:B-1----:R-:W-:Y:S02]  /*20c0*/  DADD R4, R12, R4 ;  /* 0x000000000c047229 */ /* 0x002fe40000000004 */
[----:B------:R-:W-:-:S07]  /*20d0*/  DADD R6, R14, R6 ;  /* 0x000000000e067229 */ /* 0x000fce0000000006 */
[----:B------:R2:W-:Y:S04]  /*20e0*/  STS.128 [R17], R4 ;  /* 0x0000000411007388 */ /* 0x0005e80000000c00 */
.L_x_22:
[----:B------:R-:W-:Y:S05]  /*20f0*/  WARPSYNC.ALL ;  /* 0x0000000000007948 */ /* 0x000fea0003800000 */
[----:B------:R-:W-:Y:S01]  /*2100*/  BAR.SYNC.DEFER_BLOCKING 0x0 ;  /* 0x0000000000007b1d */ /* 0x000fe20000010000 */
[----:B------:R-:W-:-:S05]  /*2110*/  SHF.R.S32.HI R3, RZ, 0x1f, R2 ;  /* 0x0000001fff037819 */ /* 0x000fca0000011402 */
[----:B------:R-:W0:Y:S01]  /*2120*/  LDCU.64 UR4, c[0x0][0x380] ;  /* 0x00007000ff0477ac */ /* 0x000e220008000a00 */
[----:B--2---:R-:W2:Y:S01]  /*2130*/  LDS.128 R4, [R17] ;  /* 0x0000000011047984 */ /* 0x004ea20000000c00 */
[----:B0-----:R-:W-:-:S04]  /*2140*/  LEA R8, P0, R2, UR4, 0x4 ;  /* 0x0000000402087c11 */ /* 0x001fc8000f8020ff */
[----:B------:R-:W-:-:S05]  /*2150*/  LEA.HI.X R9, R2, UR5, R3, 0x4, P0 ;  /* 0x0000000502097c11 */ /* 0x000fca00080f2403 */
[----:B--2---:R-:W-:Y:S01]  /*2160*/  STG.E.128 desc[UR36][R8.64], R4 ;  /* 0x0000000408007986 */ /* 0x004fe2000c101d24 */
[----:B------:R-:W-:Y:S05]  /*2170*/  EXIT ;  /* 0x000000000000794d */ /* 0x000fea0003800000 */
        .type           $_Z15contract_tensorP7double2PKS_iPiS3_ixx$__internal_accurate_pow,@function
        .size           $_Z15contract_tensorP7double2PKS_iPiS3_ixx$__internal_accurate_pow,(.L_x_31 - $_Z15contract_tensorP7double2PKS_iPiS3_ixx$__internal_accurate_pow)
$_Z15contract_tensorP7double2PKS_iPiS3_ixx$__internal_accurate_pow:
[----:B------:R-:W0:Y:S01]  /*2180*/  MUFU.RCP64H R15, 2 ;  /* 0x40000000000f7908 */ /* 0x000e220000001800 */
[----:B------:R-:W-:Y:S01]  /*2190*/  MOV R6, 0x0 ;  /* 0x0000000000067802 */ /* 0x000fe20000000f00 */
[----:B------:R-:W-:Y:S01]  /*21a0*/  IMAD.MOV.U32 R7, RZ, RZ, 0x40000000 ;  /* 0x40000000ff077424 */ /* 0x000fe200078e00ff */
[----:B------:R-:W-:Y:S01]  /*21b0*/  MOV R8, 0x41ad3b5a ;  /* 0x41ad3b5a00087802 */ /* 0x000fe20000000f00 */
[----:B------:R-:W-:Y:S01]  /*21c0*/  IMAD.MOV.U32 R14, RZ, RZ, RZ ;  /* 0x000000ffff0e7224 */ /* 0x000fe200078e00ff */
[----:B------:R-:W-:Y:S01]  /*21d0*/  UMOV UR4, 0x7d2cafe2 ;  /* 0x7d2cafe200047882 */ /* 0x000fe20000000000 */
[----:B------:R-:W-:Y:S01]  /*21e0*/  IMAD.MOV.U32 R9, RZ, RZ, 0x3ed0f5d2 ;  /* 0x3ed0f5d2ff097424 */ /* 0x000fe200078e00ff */
[----:B------:R-:W-:Y:S01]  /*21f0*/  UMOV UR5, 0x3eb0f5ff ;  /* 0x3eb0f5ff00057882 */ /* 0x000fe20000000000 */
[----:B------:R-:W-:-:S05]  /*2200*/  IMAD.SHL.U32 R3, R5, 0x2, RZ ;  /* 0x0000000205037824 */ /* 0x000fca00078e00ff */
[----:B------:R-:W-:Y:S01]  /*2210*/  ISETP.GT.U32.AND P0, PT, R3, -0x2000001, PT ;  /* 0xfdffffff0300780c */ /* 0x000fe20003f04070 */
[----:B0-----:R-:W-:-:S08]  /*2220*/  DFMA R6, R14, -R6, 1 ;  /* 0x3ff000000e06742b */ /* 0x001fd00000000806 */
[----:B------:R-:W-:-:S08]  /*2230*/  DFMA R6, R6, R6, R6 ;  /* 0x000000060606722b */ /* 0x000fd00000000006 */
[----:B------:R-:W-:-:S08]  /*2240*/  DFMA R14, R14, R6, R14 ;  /* 0x000000060e0e722b */ /* 0x000fd0000000000e */
[----:B------:R-:W-:-:S08]  /*2250*/  DMUL R6, RZ, R14 ;  /* 0x0000000eff067228 */ /* 0x000fd00000000000 */
[----:B------:R-:W-:-:S08]  /*2260*/  DFMA R6, RZ, R14, R6 ;  /* 0x0000000eff06722b */ /* 0x000fd00000000006 */
[----:B------:R-:W-:Y:S02]  /*2270*/  DMUL R12, R6, R6 ;  /* 0x00000006060c7228 */ /* 0x000fe40000000000 */
[----:B------:R-:W-:-:S06]  /*2280*/  DADD R10, RZ, -R6 ;  /* 0x00000000ff0a7229 */ /* 0x000fcc0000000806 */
[----:B------:R-:W-:Y:S01]  /*2290*/  DFMA R8, R12, UR4, R8 ;  /* 0x000000040c087c2b */ /* 0x000fe20008000008 */
[----:B------:R-:W-:Y:S01]  /*22a0*/  UMOV UR4, 0x75488a3f ;  /* 0x75488a3f00047882 */ /* 0x000fe20000000000 */
[----:B------:R-:W-:Y:S01]  /*22b0*/  UMOV UR5, 0x3ef3b20a ;  /* 0x3ef3b20a00057882 */ /* 0x000fe20000000000 */
[----:B------:R-:W-:Y:S02]  /*22c0*/  DADD R20, R10, R10 ;  /* 0x000000000a147229 */ /* 0x000fe4000000000a */
[----:B------:R-:W-:-:S03]  /*22d0*/  DMUL R10, R6, R6 ;  /* 0x00000006060a7228 */ /* 0x000fc60000000000 */
[----:B------:R-:W-:Y:S01]  /*22e0*/  DFMA R8, R12, R8, UR4 ;  /* 0x000000040c087e2b */ /* 0x000fe20008000008 */
[----:B------:R-:W-:Y:S01]  /*22f0*/  UMOV UR4, 0xe4faecd5 ;  /* 0xe4faecd500047882 */ /* 0x000fe20000000000 */
[----:B------:R-:W-:Y:S01]  /*2300*/  UMOV UR5, 0x3f1745cd ;  /* 0x3f1745cd00057882 */ /* 0x000fe20000000000 */
[----:B------:R-:W-:-:S05]  /*2310*/  DFMA R20, RZ, -R6, R20 ;  /* 0x80000006ff14722b */ /* 0x000fca0000000014 */
[----:B------:R-:W-:Y:S01]  /*2320*/  DFMA R8, R12, R8, UR4 ;  /* 0x000000040c087e2b */ /* 0x000fe20008000008 */
[----:B------:R-:W-:Y:S01]  /*2330*/  UMOV UR4, 0x258a578b ;  /* 0x258a578b00047882 */ /* 0x000fe20000000000 */
[----:B------:R-:W-:Y:S01]  /*2340*/  UMOV UR5, 0x3f3c71c7 ;  /* 0x3f3c71c700057882 */ /* 0x000fe20000000000 */
[----:B------:R-:W-:-:S05]  /*2350*/  DMUL R14, R14, R20 ;  /* 0x000000140e0e7228 */ /* 0x000fca0000000000 */
[----:B------:R-:W-:Y:S01]  /*2360*/  DFMA R8, R12, R8, UR4 ;  /* 0x000000040c087e2b */ /* 0x000fe20008000008 */
[----:B------:R-:W-:Y:S01]  /*2370*/  UMOV UR4, 0x9242b910 ;  /* 0x9242b91000047882 */ /* 0x000fe20000000000 */
[----:B------:R-:W-:-:S03]  /*2380*/  UMOV UR5, 0x3f624924 ;  /* 0x3f62492400057882 */ /* 0x000fc60000000000 */
[----:B------:R-:W-:Y:S01]  /*2390*/  VIADD R25, R15, 0x100000 ;  /* 0x001000000f197836 */ /* 0x000fe20000000000 */
[----:B------:R-:W-:Y:S02]  /*23a0*/  MOV R24, R14 ;  /* 0x0000000e00187202 */ /* 0x000fe40000000f00 */
[----:B------:R-:W-:Y:S01]  /*23b0*/  DFMA R8, R12, R8, UR4 ;  /* 0x000000040c087e2b */ /* 0x000fe20008000008 */
[----:B------:R-:W-:Y:S01]  /*23c0*/  UMOV UR4, 0x99999dfb ;  /* 0x99999dfb00047882 */ /* 0x000fe20000000000 */
[----:B------:R-:W-:-:S06]  /*23d0*/  UMOV UR5, 0x3f899999 ;  /* 0x3f89999900057882 */ /* 0x000fcc0000000000 */
[----:B------:R-:W-:Y:S01]  /*23e0*/  DFMA R16, R12, R8, UR4 ;  /* 0x000000040c107e2b */ /* 0x000fe20008000008 */
[----:B------:R-:W-:Y:S01]  /*23f0*/  UMOV UR4, 0x55555555 ;  /* 0x5555555500047882 */ /* 0x000fe20000000000 */
[----:B------:R-:W-:-:S06]  /*2400*/  UMOV UR5, 0x3fb55555 ;  /* 0x3fb5555500057882 */ /* 0x000fcc0000000000 */
[----:B------:R-:W-:-:S08]  /*2410*/  DFMA R8, R12, R16, UR4 ;  /* 0x000000040c087e2b */ /* 0x000fd00008000010 */
[----:B------:R-:W-:Y:S01]  /*2420*/  DADD R22, -R8, UR4 ;  /* 0x0000000408167e29 */ /* 0x000fe20008000100 */
[----:B------:R-:W-:Y:S01]  /*2430*/  UMOV UR4, 0xb9e7b0 ;  /* 0x00b9e7b000047882 */ /* 0x000fe20000000000 */
[----:B------:R-:W-:-:S06]  /*2440*/  UMOV UR5, 0x3c46a4cb ;  /* 0x3c46a4cb00057882 */ /* 0x000fcc0000000000 */
[----:B------:R-:W-:Y:S02]  /*2450*/  DFMA R16, R12, R16, R22 ;  /* 0x000000100c10722b */ /* 0x000fe40000000016 */
[C---:B------:R-:W-:Y:S02]  /*2460*/  DMUL R12, R6.reuse, R10 ;  /* 0x0000000a060c7228 */ /* 0x040fe40000000000 */
[----:B------:R-:W-:-:S04]  /*2470*/  DFMA R22, R6, R6, -R10 ;  /* 0x000000060616722b */ /* 0x000fc8000000080a */
[----:B------:R-:W-:Y:S01]  /*2480*/  DADD R16, R16, -UR4 ;  /* 0x8000000410107e29 */ /* 0x000fe20008000000 */
[----:B------:R-:W-:Y:S01]  /*2490*/  UMOV UR4, 0x0 ;  /* 0x0000000000047882 */ /* 0x000fe20000000000 */
[C---:B------:R-:W-:Y:S01]  /*24a0*/  DFMA R20, R6.reuse, R10, -R12 ;  /* 0x0000000a0614722b */ /* 0x040fe2000000080c */
[----:B------:R-:W-:Y:S01]  /*24b0*/  UMOV UR5, 0x3ff00000 ;  /* 0x3ff0000000057882 */ /* 0x000fe20000000000 */
[----:B------:R-:W-:-:S04]  /*24c0*/  DFMA R22, R6, R24, R22 ;  /* 0x000000180616722b */ /* 0x000fc80000000016 */
[----:B------:R-:W-:Y:S02]  /*24d0*/  DADD R26, R8, R16 ;  /* 0x00000000081a7229 */ /* 0x000fe40000000010 */
[----:B------:R-:W-:-:S06]  /*24e0*/  DFMA R20, R14, R10, R20 ;  /* 0x0000000a0e14722b */ /* 0x000fcc0000000014 */
[----:B------:R-:W-:Y:S02]  /*24f0*/  DMUL R10, R26, R12 ;  /* 0x0000000c1a0a7228 */ /* 0x000fe40000000000 */
[----:B------:R-:W-:Y:S02]  /*2500*/  DFMA R20, R6, R22, R20 ;  /* 0x000000160614722b */ /* 0x000fe40000000014 */
[----:B------:R-:W-:-:S04]  /*2510*/  DADD R22, R8, -R26 ;  /* 0x0000000008167229 */ /* 0x000fc8000000081a */
[----:B------:R-:W-:-:S04]  /*2520*/  DFMA R8, R26, R12, -R10 ;  /* 0x0000000c1a08722b */ /* 0x000fc8000000080a */
[----:B------:R-:W-:-:S04]  /*2530*/  DADD R22, R16, R22 ;  /* 0x0000000010167229 */ /* 0x000fc80000000016 */
[----:B------:R-:W-:-:S08]  /*2540*/  DFMA R8, R26, R20, R8 ;  /* 0x000000141a08722b */ /* 0x000fd00000000008 */
[----:B------:R-:W-:-:S08]  /*2550*/  DFMA R22, R22, R12, R8 ;  /* 0x0000000c1616722b */ /* 0x000fd00000000008 */
[----:B------:R-:W-:-:S08]  /*2560*/  DADD R12, R10, R22 ;  /* 0x000000000a0c7229 */ /* 0x000fd00000000016 */
[--C-:B------:R-:W-:Y:S02]  /*2570*/  DADD R8, R6, R12.reuse ;  /* 0x0000000006087229 */ /* 0x100fe4000000000c */
[----:B------:R-:W-:-:S06]  /*2580*/  DADD R10, R10, -R12 ;  /* 0x000000000a0a7229 */ /* 0x000fcc000000080c */
[----:B------:R-:W-:Y:S02]  /*2590*/  DADD R6, R6, -R8 ;  /* 0x0000000006067229 */ /* 0x000fe40000000808 */
[----:B------:R-:W-:-:S06]  /*25a0*/  DADD R10, R22, R10 ;  /* 0x00000000160a7229 */ /* 0x000fcc000000000a */
[----:B------:R-:W-:-:S08]  /*25b0*/  DADD R6, R12, R6 ;  /* 0x000000000c067229 */ /* 0x000fd00000000006 */
[----:B------:R-:W-:Y:S01]  /*25c0*/  DADD R6, R10, R6 ;  /* 0x000000000a067229 */ /* 0x000fe20000000006 */
[----:B------:R-:W-:Y:S02]  /*25d0*/  IMAD.MOV.U32 R10, RZ, RZ, -0x105c611 ;  /* 0xfefa39efff0a7424 */ /* 0x000fe400078e00ff */
[----:B------:R-:W-:-:S05]  /*25e0*/  IMAD.MOV.U32 R11, RZ, RZ, 0x3fe62e42 ;  /* 0x3fe62e42ff0b7424 */ /* 0x000fca00078e00ff */
[----:B------:R-:W-:Y:S01]  /*25f0*/  DADD R14, R14, R6 ;  /* 0x000000000e0e7229 */ /* 0x000fe20000000006 */
[----:B------:R-:W-:Y:S01]  /*2600*/  MOV R6, 0xfefa39ef ;  /* 0xfefa39ef00067802 */ /* 0x000fe20000000f00 */
[----:B------:R-:W-:-:S06]  /*2610*/  IMAD.MOV.U32 R7, RZ, RZ, 0x3fe62e42 ;  /* 0x3fe62e42ff077424 */ /* 0x000fcc00078e00ff */
[----:B------:R-:W-:-:S08]  /*2620*/  DADD R12, R8, R14 ;  /* 0x00000000080c7229 */ /* 0x000fd0000000000e */
[--C-:B------:R-:W-:Y:S02]  /*2630*/  DFMA R10, R10, UR4, R12.reuse ;  /* 0x000000040a0a7c2b */ /* 0x100fe4000800000c */
[----:B------:R-:W-:-:S06]  /*2640*/  DADD R8, R8, -R12 ;  /* 0x0000000008087229 */ /* 0x000fcc000000080c */
[----:B------:R-:W-:Y:S02]  /*2650*/  DFMA R16, -R6, 1, R10 ;  /* 0x3ff000000610782b */ /* 0x000fe4000000010a */
[----:B------:R-:W-:Y:S01]  /*2660*/  DADD R8, R14, R8 ;  /* 0x000000000e087229 */ /* 0x000fe20000000008 */
[----:B------:R-:W-:Y:S01]  /*2670*/  LOP3.LUT R15, R5, 0xff0fffff, RZ, 0xc0, !PT ;  /* 0xff0fffff050f7812 */ /* 0x000fe200078ec0ff */
[----:B------:R-:W-:-:S04]  /*2680*/  IMAD.MOV.U32 R14, RZ, RZ, R4 ;  /* 0x000000ffff0e7224 */ /* 0x000fc800078e0004 */
[----:B------:R-:W-:Y:S01]  /*2690*/  DADD R16, -R12, R16 ;  /* 0x000000000c107229 */ /* 0x000fe20000000110 */
[----:B------:R-:W-:Y:S01]  /*26a0*/  SEL R15, R15, R5, P0 ;  /* 0x000000050f0f7207 */ /* 0x000fe20000000000 */
[----:B------:R-:W-:Y:S01]  /*26b0*/  IMAD.MOV.U32 R12, RZ, RZ, 0x3b39803f ;  /* 0x3b39803fff0c7424 */ /* 0x000fe200078e00ff */
[----:B------:R-:W-:-:S05]  /*26c0*/  MOV R13, 0x3c7abc9e ;  /* 0x3c7abc9e000d7802 */ /* 0x000fca0000000f00 */
[----:B------:R-:W-:-:S08]  /*26d0*/  DADD R8, R8, -R16 ;  /* 0x0000000008087229 */ /* 0x000fd00000000810 */
[----:B------:R-:W-:Y:S01]  /*26e0*/  DFMA R8, R12, UR4, R8 ;  /* 0x000000040c087c2b */ /* 0x000fe20008000008 */
[----:B------:R-:W-:Y:S01]  /*26f0*/  UMOV UR4, 0x3b39803f ;  /* 0x3b39803f00047882 */ /* 0x000fe20000000000 */
[----:B------:R-:W-:-:S06]  /*2700*/  UMOV UR5, 0x3c7abc9e ;  /* 0x3c7abc9e00057882 */ /* 0x000fcc0000000000 */
[----:B------:R-:W-:-:S08]  /*2710*/  DADD R12, R10, R8 ;  /* 0x000000000a0c7229 */ /* 0x000fd00000000008 */
[----:B------:R-:W-:Y:S02]  /*2720*/  DADD R10, R10, -R12 ;  /* 0x000000000a0a7229 */ /* 0x000fe4000000080c */
[----:B------:R-:W-:-:S06]  /*2730*/  DMUL R4, R12, R14 ;  /* 0x0000000e0c047228 */ /* 0x000fcc0000000000 */
[----:B------:R-:W-:Y:S02]  /*2740*/  DADD R10, R8, R10 ;  /* 0x00000000080a7229 */ /* 0x000fe4000000000a */
[----:B------:R-:W-:-:S08]  /*2750*/  DFMA R12, R12, R14, -R4 ;  /* 0x0000000e0c0c722b */ /* 0x000fd00000000804 */
[----:B------:R-:W-:Y:S01]  /*2760*/  DFMA R12, R10, R14, R12 ;  /* 0x0000000e0a0c722b */ /* 0x000fe2000000000c */
[----:B------:R-:W-:Y:S01]  /*2770*/  MOV R10, 0x652b82fe ;  /* 0x652b82fe000a7802 */ /* 0x000fe20000000f00 */
[----:B------:R-:W-:-:S06]  /*2780*/  IMAD.MOV.U32 R11, RZ, RZ, 0x3ff71547 ;  /* 0x3ff71547ff0b7424 */ /* 0x000fcc00078e00ff */
[----:B------:R-:W-:-:S08]  /*2790*/  DADD R8, R4, R12 ;  /* 0x0000000004087229 */ /* 0x000fd0000000000c */
[----:B------:R-:W-:Y:S02]  /*27a0*/  DFMA R10, R8, R10, 6.75539944105574400000e+15 ;  /* 0x43380000080a742b */ /* 0x000fe4000000000a */
[----:B------:R-:W-:Y:S01]  /*27b0*/  FSETP.GEU.AND P0, PT, |R9|, 4.1917929649353027344, PT ;  /* 0x4086232b0900780b */ /* 0x000fe20003f0e200 */
[----:B------:R-:W-:-:S05]  /*27c0*/  DADD R4, R4, -R8 ;  /* 0x0000000004047229 */ /* 0x000fca0000000808 */
[----:B------:R-:W-:-:S03]  /*27d0*/  DADD R14, R10, -6.75539944105574400000e+15 ;  /* 0xc33800000a0e7429 */ /* 0x000fc60000000000 */
[----:B------:R-:W-:-:S05]  /*27e0*/  DADD R12, R12, R4 ;  /* 0x000000000c0c7229 */ /* 0x000fca0000000004 */
[----:B------:R-:W-:-:S08]  /*27f0*/  DFMA R6, R14, -R6, R8 ;  /* 0x800000060e06722b */ /* 0x000fd00000000008 */
[----:B------:R-:W-:Y:S01]  /*2800*/  DFMA R6, R14, -UR4, R6 ;  /* 0x800000040e067c2b */ /* 0x000fe20008000006 */
[----:B------:R-:W-:Y:S01]  /*2810*/  UMOV UR4, 0x69ce2bdf ;  /* 0x69ce2bdf00047882 */ /* 0x000fe20000000000 */
[----:B------:R-:W-:Y:S01]  /*2820*/  IMAD.MOV.U32 R14, RZ, RZ, -0x35dec16 ;  /* 0xfca213eaff0e7424 */ /* 0x000fe200078e00ff */
[----:B------:R-:W-:Y:S01]  /*2830*/  MOV R15, 0x3e928af3 ;  /* 0x3e928af3000f7802 */ /* 0x000fe20000000f00 */
[----:B------:R-:W-:-:S05]  /*2840*/  UMOV UR5, 0x3e5ade15 ;  /* 0x3e5ade1500057882 */ /* 0x000fca0000000000 */
[----:B------:R-:W-:Y:S01]  /*2850*/  DFMA R14, R6, UR4, R14 ;  /* 0x00000004060e7c2b */ /* 0x000fe2000800000e */
[----:B------:R-:W-:Y:S01]  /*2860*/  UMOV UR4, 0x62401315 ;  /* 0x6240131500047882 */ /* 0x000fe20000000000 */
[----:B------:R-:W-:-:S06]  /*2870*/  UMOV UR5, 0x3ec71dee ;  /* 0x3ec71dee00057882 */ /* 0x000fcc0000000000 */
[----:B------:R-:W-:Y:S01]  /*2880*/  DFMA R14, R6, R14, UR4 ;  /* 0x00000004060e7e2b */ /* 0x000fe2000800000e */
        /* <DEDUP_REMOVED lines=20> */
[----:B------:R-:W-:-:S08]  /*29d0*/  DFMA R14, R6, R14, UR4 ;  /* 0x00000004060e7e2b */ /* 0x000fd0000800000e */
[----:B------:R-:W-:-:S08]  /*29e0*/  DFMA R14, R6, R14, 1 ;  /* 0x3ff00000060e742b */ /* 0x000fd0000000000e */
[----:B------:R-:W-:-:S10]  /*29f0*/  DFMA R6, R6, R14, 1 ;  /* 0x3ff000000606742b */ /* 0x000fd4000000000e */
[----:B------:R-:W-:Y:S02]  /*2a00*/  IMAD R5, R10, 0x100000, R7 ;  /* 0x001000000a057824 */ /* 0x000fe400078e0207 */
[----:B------:R-:W-:Y:S01]  /*2a10*/  IMAD.MOV.U32 R4, RZ, RZ, R6 ;  /* 0x000000ffff047224 */ /* 0x000fe200078e0006 */
[----:B------:R-:W-:Y:S06]  /*2a20*/  @!P0 BRA `(.L_x_24) ;  /* 0x0000000000348947 */ /* 0x000fec0003800000 */
[----:B------:R-:W-:Y:S01]  /*2a30*/  FSETP.GEU.AND P1, PT, |R9|, 4.2275390625, PT ;  /* 0x408748000900780b */ /* 0x000fe20003f2e200 */
[C---:B------:R-:W-:Y:S02]  /*2a40*/  DADD R4, R8.reuse, +INF ;  /* 0x7ff0000008047429 */ /* 0x040fe40000000000 */
[----:B------:R-:W-:-:S08]  /*2a50*/  DSETP.GEU.AND P0, PT, R8, RZ, PT ;  /* 0x000000ff0800722a */ /* 0x000fd00003f0e000 */
[----:B------:R-:W-:Y:S02]  /*2a60*/  FSEL R4, R4, RZ, P0 ;  /* 0x000000ff04047208 */ /* 0x000fe40000000000 */
[----:B------:R-:W-:Y:S01]  /*2a70*/  FSEL R5, R5, RZ, P0 ;  /* 0x000000ff05057208 */ /* 0x000fe20000000000 */
[----:B------:R-:W-:Y:S06]  /*2a80*/  @P1 BRA `(.L_x_24) ;  /* 0x00000000001c1947 */ /* 0x000fec0003800000 */
[----:B------:R-:W-:-:S04]  /*2a90*/  LEA.HI R3, R10, R10, RZ, 0x1 ;  /* 0x0000000a0a037211 */ /* 0x000fc800078f08ff */
[----:B------:R-:W-:-:S04]  /*2aa0*/  SHF.R.S32.HI R3, RZ, 0x1, R3 ;  /* 0x00000001ff037819 */ /* 0x000fc80000011403 */
[----:B------:R-:W-:Y:S01]  /*2ab0*/  IADD3 R4, PT, PT, R10, -R3, RZ ;  /* 0x800000030a047210 */ /* 0x000fe20007ffe0ff */
[----:B------:R-:W-:-:S03]  /*2ac0*/  IMAD R7, R3, 0x100000, R7 ;  /* 0x0010000003077824 */ /* 0x000fc600078e0207 */
[----:B------:R-:W-:Y:S01]  /*2ad0*/  LEA R5, R4, 0x3ff00000, 0x14 ;  /* 0x3ff0000004057811 */ /* 0x000fe200078ea0ff */
[----:B------:R-:W-:-:S06]  /*2ae0*/  IMAD.MOV.U32 R4, RZ, RZ, RZ ;  /* 0x000000ffff047224 */ /* 0x000fcc00078e00ff */
[----:B------:R-:W-:-:S11]  /*2af0*/  DMUL R4, R6, R4 ;  /* 0x0000000406047228 */ /* 0x000fd60000000000 */
.L_x_24:
[----:B------:R-:W-:Y:S02]  /*2b00*/  DFMA R12, R12, R4, R4 ;  /* 0x000000040c0c722b */ /* 0x000fe40000000004 */
[----:B------:R-:W-:-:S08]  /*2b10*/  DSETP.NEU.AND P0, PT, |R4|, +INF , PT ;  /* 0x7ff000000400742a */ /* 0x000fd00003f0d200 */
[----:B------:R-:W-:Y:S02]  /*2b20*/  FSEL R3, R4, R12, !P0 ;  /* 0x0000000c04037208 */ /* 0x000fe40004000000 */
[----:B------:R-:W-:Y:S01]  /*2b30*/  FSEL R12, R5, R13, !P0 ;  /* 0x0000000d050c7208 */ /* 0x000fe20004000000 */
[----:B------:R-:W-:Y:S01]  /*2b40*/  IMAD.MOV.U32 R5, RZ, RZ, 0x0 ;  /* 0x00000000ff057424 */ /* 0x000fe200078e00ff */
[----:B------:R-:W-:-:S04]  /*2b50*/  MOV R4, R0 ;  /* 0x0000000000047202 */ /* 0x000fc80000000f00 */
[----:B------:R-:W-:Y:S05]  /*2b60*/  RET.REL.NODEC R4 `(_Z15contract_tensorP7double2PKS_iPiS3_ixx) ;  /* 0xffffffd404247950 */ /* 0x000fea0003c3ffff */
.L_x_25:
        /* <DEDUP_REMOVED lines=9> */
.L_x_31:


//--------------------- .text._Z18findMaxIndexKernelP7double2PiPdiiS1_ --------------------------
	.section	.text._Z18findMaxIndexKernelP7double2PiPdiiS1_,"ax",@progbits
	.align	128
        .global         _Z18findMaxIndexKernelP7double2PiPdiiS1_
        .type           _Z18findMaxIndexKernelP7double2PiPdiiS1_,@function
        .size           _Z18findMaxIndexKernelP7double2PiPdiiS1_,(.L_x_34 - _Z18findMaxIndexKernelP7double2PiPdiiS1_)
        .other          _Z18findMaxIndexKernelP7double2PiPdiiS1_,@"STO_CUDA_ENTRY STV_DEFAULT"
_Z18findMaxIndexKernelP7double2PiPdiiS1_:
.text._Z18findMaxIndexKernelP7double2PiPdiiS1_:
[----:B------:R-:W-:Y:S01]  /*0000*/  LDC R1, c[0x0][0x37c] ;  /* 0x0000df00ff017b82 */ /* 0x000fe20000000800 */
[----:B------:R-:W0:Y:S07]  /*0010*/  S2R R17, SR_TID.X ;  /* 0x0000000000117919 */ /* 0x000e2e0000002100 */
[----:B------:R-:W0:Y:S01]  /*0020*/  S2UR UR4, SR_CTAID.X ;  /* 0x00000000000479c3 */ /* 0x000e220000002500 */
[----:B------:R-:W1:Y:S01]  /*0030*/  LDCU UR5, c[0x0][0x398] ;  /* 0x00007300ff0577ac */ /* 0x000e620008000800 */
[----:B------:R-:W2:Y:S06]  /*0040*/  LDCU.64 UR8, c[0x0][0x358] ;  /* 0x00006b00ff0877ac */ /* 0x000eac0008000a00 */
[----:B------:R-:W0:Y:S02]  /*0050*/  LDC R12, c[0x0][0x360] ;  /* 0x0000d800ff0c7b82 */ /* 0x000e240000000800 */
[----:B0-----:R-:W-:-:S05]  /*0060*/  IMAD R13, R12, UR4, R17 ;  /* 0x000000040c0d7c24 */ /* 0x001fca000f8e0211 */
[----:B-1----:R-:W-:-:S13]  /*0070*/  ISETP.GE.AND P0, PT, R13, UR5, PT ;  /* 0x000000050d007c0c */ /* 0x002fda000bf06270 */
[----:B------:R-:W0:Y:S02]  /*0080*/  @!P0 LDC.64 R4, c[0x0][0x380] ;  /* 0x0000e000ff048b82 */ /* 0x000e240000000a00 */
[----:B0-----:R-:W-:-:S06]  /*0090*/  @!P0 IMAD.WIDE R4, R13, 0x10, R4 ;  /* 0x000000100d048825 */ /* 0x001fcc00078e0204 */
[----:B--2---:R-:W2:Y:S01]  /*00a0*/  @!P0 LDG.E.128 R4, desc[UR8][R4.64] ;  /* 0x0000000804048981 */ /* 0x004ea2000c1e1d00 */
[----:B------:R-:W0:Y:S01]  /*00b0*/  S2UR UR6, SR_CgaCtaId ;  /* 0x00000000000679c3 */ /* 0x000e220000008800 */
[----:B------:R-:W-:Y:S01]  /*00c0*/  UMOV UR4, 0x400 ;  /* 0x0000040000047882 */ /* 0x000fe20000000000 */
[----:B------:R-:W-:Y:S01]  /*00d0*/  CS2R R10, SRZ ;  /* 0x00000000000a7805 */ /* 0x000fe2000001ff00 */
[----:B------:R-:W-:Y:S01]  /*00e0*/  UIADD3 UR5, UPT, UPT, UR4, 0x4000, URZ ;  /* 0x0000400004057890 */ /* 0x000fe2000fffe0ff */
[----:B------:R-:W-:Y:S02]  /*00f0*/  @P0 IMAD.MOV.U32 R8, RZ, RZ, 0x0 ;  /* 0x00000000ff080424 */ /* 0x000fe400078e00ff */
[----:B------:R-:W-:Y:S02]  /*0100*/  @P0 IMAD.MOV.U32 R9, RZ, RZ, -0x3fa74000 ;  /* 0xc058c000ff090424 */ /* 0x000fe400078e00ff */
[----:B------:R-:W-:Y:S01]  /*0110*/  @P0 IMAD.MOV.U32 R3, RZ, RZ, -0x1 ;  /* 0xffffffffff030424 */ /* 0x000fe200078e00ff */
[----:B0-----:R-:W-:-:S02]  /*0120*/  ULEA UR4, UR6, UR4, 0x18 ;  /* 0x0000000406047291 */ /* 0x001fc4000f8ec0ff */
[----:B------:R-:W-:-:S04]  /*0130*/  ULEA UR5, UR6, UR5, 0x18 ;  /* 0x0000000506057291 */ /* 0x000fc8000f8ec0ff */
[C---:B------:R-:W-:Y:S02]  /*0140*/  LEA R15, R17.reuse, UR4, 0x4 ;  /* 0x00000004110f7c11 */ /* 0x040fe4000f8e20ff */
[----:B------:R-:W-:-:S03]  /*0150*/  LEA R0, R17, UR5, 0x2 ;  /* 0x0000000511007c11 */ /* 0x000fc6000f8e10ff */
[----:B--2---:R0:W-:Y:S04]  /*0160*/  @!P0 STS.128 [R15], R4 ;  /* 0x000000040f008388 */ /* 0x0041e80000000c00 */
[----:B------:R0:W-:Y:S04]  /*0170*/  @!P0 STS [R0], R13 ;  /* 0x0000000d00008388 */ /* 0x0001e80000000800 */
[----:B------:R0:W-:Y:S04]  /*0180*/  @P0 STS.128 [R15], R8 ;  /* 0x000000080f000388 */ /* 0x0001e80000000c00 */
[----:B------:R0:W-:Y:S01]  /*0190*/  @P0 STS [R0], R3 ;  /* 0x0000000300000388 */ /* 0x0001e20000000800 */
[----:B------:R-:W-:Y:S01]  /*01a0*/  BAR.SYNC.DEFER_BLOCKING 0x0 ;  /* 0x0000000000007b1d */ /* 0x000fe20000010000 */
[----:B------:R-:W-:-:S13]  /*01b0*/  ISETP.GE.U32.AND P0, PT, R12, 0x2, PT ;  /* 0x000000020c00780c */ /* 0x000fda0003f06070 */
[----:B0-----:R-:W-:Y:S05]  /*01c0*/  @!P0 BRA `(.L_x_26) ;  /* 0x0000000000508947 */ /* 0x001fea0003800000 */
[----:B------:R-:W0:Y:S02]  /*01d0*/  LDCU UR4, c[0x0][0x398] ;  /* 0x00007300ff0477ac */ /* 0x000e240008000800 */
.L_x_29:
[----:B------:R-:W-:Y:S01]  /*01e0*/  MOV R8, R12 ;  /* 0x0000000c00087202 */ /* 0x000fe20000000f00 */
[----:B------:R-:W-:Y:S01]  /*01f0*/  BSSY.RECONVERGENT B0, `(.L_x_27) ;  /* 0x000000e000007945 */ /* 0x000fe20003800200 */
[----:B------:R-:W-:-:S05]  /*0200*/  SHF.R.U32.HI R12, RZ, 0x1, R12 ;  /* 0x00000001ff0c7819 */ /* 0x000fca000001160c */
[----:B------:R-:W-:-:S05]  /*0210*/  IMAD.IADD R2, R13, 0x1, R12 ;  /* 0x000000010d027824 */ /* 0x000fca00078e020c */
[----:B0-----:R-:W-:-:S04]  /*0220*/  ISETP.GE.AND P0, PT, R2, UR4, PT ;  /* 0x0000000402007c0c */ /* 0x001fc8000bf06270 */
[----:B------:R-:W-:-:S13]  /*0230*/  ISETP.GE.U32.OR P0, PT, R17, R12, P0 ;  /* 0x0000000c1100720c */ /* 0x000fda0000706470 */
[----:B------:R-:W-:Y:S05]  /*0240*/  @P0 BRA `(.L_x_28) ;  /* 0x0000000000200947 */ /* 0x000fea0003800000 */
[----:B------:R-:W-:Y:S01]  /*0250*/  IMAD R4, R12, 0x10, R15 ;  /* 0x000000100c047824 */ /* 0x000fe200078e020f */
[----:B------:R-:W-:Y:S05]  /*0260*/  LDS.64 R2, [R15] ;  /* 0x000000000f027984 */ /* 0x000fea0000000a00 */
[----:B------:R-:W0:Y:S02]  /*0270*/  LDS.128 R4, [R4] ;  /* 0x0000000004047984 */ /* 0x000e240000000c00 */
[----:B0-----:R-:W-:-:S14]  /*0280*/  DSETP.GEU.AND P0, PT, R2, R4, PT ;  /* 0x000000040200722a */ /* 0x001fdc0003f0e000 */
[----:B------:R-:W-:Y:S01]  /*0290*/  @!P0 LEA R2, R12, R0, 0x2 ;  /* 0x000000000c028211 */ /* 0x000fe200078e10ff */
[----:B------:R-:W-:Y:S04]  /*02a0*/  @!P0 STS.128 [R15], R4 ;  /* 0x000000040f008388 */ /* 0x000fe80000000c00 */
[----:B------:R-:W0:Y:S04]  /*02b0*/  @!P0 LDS R3, [R2] ;  /* 0x0000000002038984 */ /* 0x000e280000000800 */
[----:B0-----:R0:W-:Y:S02]  /*02c0*/  @!P0 STS [R0], R3 ;  /* 0x0000000300008388 */ /* 0x0011e40000000800 */
.L_x_28:
[----:B------:R-:W-:Y:S05]  /*02d0*/  BSYNC.RECONVERGENT B0 ;  /* 0x0000000000007941 */ /* 0x000fea0003800200 */
.L_x_27:
[----:B------:R-:W-:Y:S01]  /*02e0*/  BAR.SYNC.DEFER_BLOCKING 0x0 ;  /* 0x0000000000007b1d */ /* 0x000fe20000010000 */
[----:B------:R-:W-:-:S13]  /*02f0*/  ISETP.GT.U32.AND P0, PT, R8, 0x3, PT ;  /* 0x000000030800780c */ /* 0x000fda0003f04070 */
[----:B------:R-:W-:Y:S05]  /*0300*/  @P0 BRA `(.L_x_29) ;  /* 0xfffffffc00b40947 */ /* 0x000fea000383ffff */
.L_x_26:
[----:B------:R-:W-:-:S13]  /*0310*/  ISETP.NE.AND P0, PT, R17, RZ, PT ;  /* 0x000000ff1100720c */ /* 0x000fda0003f05270 */
[----:B------:R-:W-:Y:S05]  /*0320*/  @P0 EXIT ;  /* 0x000000000000094d */ /* 0x000fea0003800000 */
[----:B------:R-:W1:Y:S01]  /*0330*/  S2UR UR5, SR_CgaCtaId ;  /* 0x00000000000579c3 */ /* 0x000e620000008800 */
[----:B------:R-:W-:-:S07]  /*0340*/  UMOV UR4, 0x400 ;  /* 0x0000040000047882 */ /* 0x000fce0000000000 */
[----:B------:R-:W2:Y:S08]  /*0350*/  LDC R13, c[0x0][0x39c] ;  /* 0x0000e700ff0d7b82 */ /* 0x000eb00000000800 */
[----:B0-----:R-:W2:Y:S01]  /*0360*/  LDC.64 R2, c[0x0][0x388] ;  /* 0x0000e200ff027b82 */ /* 0x001ea20000000a00 */
[----:B-1----:R-:W-:-:S07]  /*0370*/  ULEA UR4, UR5, UR4, 0x18 ;  /* 0x0000000405047291 */ /* 0x002fce000f8ec0ff */
[----:B------:R-:W0:Y:S02]  /*0380*/  LDC.64 R6, c[0x0][0x390] ;  /* 0x0000e400ff067b82 */ /* 0x000e240000000a00 */
[----:B------:R-:W1:Y:S06]  /*0390*/  LDS R11, [UR4+0x4000] ;  /* 0x00400004ff0b7984 */ /* 0x000e6c0008000800 */
[----:B------:R-:W3:Y:S01]  /*03a0*/  LDC.64 R8, c[0x0][0x3a0] ;  /* 0x0000e800ff087b82 */ /* 0x000ee20000000a00 */
[----:B------:R-:W4:Y:S01]  /*03b0*/  LDS.64 R4, [UR4] ;  /* 0x00000004ff047984 */ /* 0x000f220008000a00 */
[----:B--2---:R-:W-:-:S04]  /*03c0*/  IMAD.WIDE R2, R13, 0x4, R2 ;  /* 0x000000040d027825 */ /* 0x004fc800078e0202 */
[----:B0-----:R-:W-:-:S04]  /*03d0*/  IMAD.WIDE R6, R13, 0x8, R6 ;  /* 0x000000080d067825 */ /* 0x001fc800078e0206 */
[----:B---3--:R-:W-:Y:S01]  /*03e0*/  IMAD.WIDE R8, R13, 0x4, R8 ;  /* 0x000000040d087825 */ /* 0x008fe200078e0208 */
[----:B-1----:R-:W-:Y:S04]  /*03f0*/  STG.E desc[UR8][R2.64], R11 ;  /* 0x0000000b02007986 */ /* 0x002fe8000c101908 */
[----:B----4-:R-:W-:Y:S04]  /*0400*/  STG.E.64 desc[UR8][R6.64], R4 ;  /* 0x0000000406007986 */ /* 0x010fe8000c101b08 */
[----:B------:R-:W-:Y:S01]  /*0410*/  STG.E desc[UR8][R8.64], R13 ;  /* 0x0000000d08007986 */ /* 0x000fe2000c101908 */
[----:B------:R-:W-:Y:S05]  /*0420*/  EXIT ;  /* 0x000000000000794d */ /* 0x000fea0003800000 */
.L_x_30:
        /* <DEDUP_REMOVED lines=13> */
.L_x_34:


//--------------------- .nv.global.init           --------------------------
	.section	.nv.global.init,"aw",@progbits
.nv.global.init:
	.type		$str,@object
	.size		$str,(.L_0 - $str)
$str:
        /*0000*/ 	.byte	0x69, 0x64, 0x78, 0x3a, 0x20, 0x25, 0x64, 0x2c, 0x20, 0x6a, 0x3a, 0x20, 0x25, 0x64, 0x2c, 0x20
        /*0010*/ 	.byte	0x6f, 0x6c, 0x64, 0x5f, 0x6c, 0x69, 0x6e, 0x5f, 0x69, 0x64, 0x78, 0x20, 0x25, 0x64, 0x2c, 0x20
        /*0020*/ 	.byte	0x76, 0x61, 0x6c, 0x3a, 0x20, 0x25, 0x66, 0x0a, 0x00
.L_0:


//--------------------- .nv.shared._Z14applyPhaseFlipP7double2x --------------------------
	.section	.nv.shared._Z14applyPhaseFlipP7double2x,"aw",@nobits
	.sectionflags	@""
	.align	16
	.zero		1024


//--------------------- .nv.shared.reserved.0     --------------------------
	.section	.nv.shared.reserved.0,"aw",@nobits
	.weak		__nv_reservedSMEM_offset_0_alias
	.size		__nv_reservedSMEM_offset_0_alias, 0, 64
	.other		__nv_reservedSMEM_offset_0_alias,@"STO_CUDA_RESERVED_SHARED STV_DEFAULT"
__nv_reservedSMEM_offset_0_alias:
	.zero		0
	.zero		64


//--------------------- .nv.shared._Z15contract_tensorP7double2PKS_iPiS3_ixx --------------------------
	.section	.nv.shared._Z15contract_tensorP7double2PKS_iPiS3_ixx,"aw",@nobits
	.sectionflags	@""
	.align	16
	.zero		1024


//--------------------- .nv.shared._Z18findMaxIndexKernelP7double2PiPdiiS1_ --------------------------
	.section	.nv.shared._Z18findMaxIndexKernelP7double2PiPdiiS1_,"aw",@nobits
	.sectionflags	@""
	.align	16
.nv.shared._Z18findMaxIndexKernelP7double2PiPdiiS1_:
	.zero		21504


//--------------------- .nv.constant0._Z14applyPhaseFlipP7double2x --------------------------
	.section	.nv.constant0._Z14applyPhaseFlipP7double2x,"a",@progbits
	.sectionflags	@""
	.align	4
.nv.constant0._Z14applyPhaseFlipP7double2x:
	.zero		912


//--------------------- .nv.constant0._Z15contract_tensorP7double2PKS_iPiS3_ixx --------------------------
	.section	.nv.constant0._Z15contract_tensorP7double2PKS_iPiS3_ixx,"a",@progbits
	.sectionflags	@""
	.align	4
.nv.constant0._Z15contract_tensorP7double2PKS_iPiS3_ixx:
	.zero		960


//--------------------- .nv.constant0._Z18findMaxIndexKernelP7double2PiPdiiS1_ --------------------------
	.section	.nv.constant0._Z18findMaxIndexKernelP7double2PiPdiiS1_,"a",@progbits
	.sectionflags	@""
	.align	4
.nv.constant0._Z18findMaxIndexKernelP7double2PiPdiiS1_:
	.zero		936


//--------------------- SYMBOLS --------------------------

	.type		.nv.reservedSmem.offset0,@object
	.size		.nv.reservedSmem.offset0,0x4
	.type		.nv.reservedSmem.cap,@object
	.size		.nv.reservedSmem.cap,0x4
	.type		vprintf,@function
